//
// Generated by NVIDIA NVVM Compiler
//
// Compiler Build ID: CL-36424714
// Cuda compilation tools, release 13.0, V13.0.88
// Based on NVVM 20.0.0
//

.version 9.0
.target sm_100
.address_size 64

	// .globl	_Z14jrc_cuda_deltaPfPjPKfPKiS4_S4_f
// _ZZ14jrc_cuda_deltaPfPjPKfPKiS4_S4_fE12viiSpk1_ord_ has been demoted
// _ZZ14jrc_cuda_deltaPfPjPKfPKiS4_S4_fE12viiRho1_ord_ has been demoted
// _ZZ14jrc_cuda_deltaPfPjPKfPKiS4_S4_fE7mrFet1_ has been demoted
// _ZZ14jrc_cuda_deltaPfPjPKfPKiS4_S4_fE9mrDelta1_ has been demoted
// _ZZ14jrc_cuda_deltaPfPjPKfPKiS4_S4_fE10miNneigh1_ has been demoted
// _ZZ14jrc_cuda_deltaPfPjPKfPKiS4_S4_fE6vrDc1_ has been demoted

.visible .entry _Z14jrc_cuda_deltaPfPjPKfPKiS4_S4_f(
	.param .u64 .ptr .align 1 _Z14jrc_cuda_deltaPfPjPKfPKiS4_S4_f_param_0,
	.param .u64 .ptr .align 1 _Z14jrc_cuda_deltaPfPjPKfPKiS4_S4_f_param_1,
	.param .u64 .ptr .align 1 _Z14jrc_cuda_deltaPfPjPKfPKiS4_S4_f_param_2,
	.param .u64 .ptr .align 1 _Z14jrc_cuda_deltaPfPjPKfPKiS4_S4_f_param_3,
	.param .u64 .ptr .align 1 _Z14jrc_cuda_deltaPfPjPKfPKiS4_S4_f_param_4,
	.param .u64 .ptr .align 1 _Z14jrc_cuda_deltaPfPjPKfPKiS4_S4_f_param_5,
	.param .f32 _Z14jrc_cuda_deltaPfPjPKfPKiS4_S4_f_param_6
)
{
	.reg .pred 	%p<245>;
	.reg .b32 	%r<636>;
	.reg .b32 	%f<831>;
	.reg .b64 	%rd<82>;
	// demoted variable
	.shared .align 4 .b8 _ZZ14jrc_cuda_deltaPfPjPKfPKiS4_S4_fE12viiSpk1_ord_[64];
	// demoted variable
	.shared .align 4 .b8 _ZZ14jrc_cuda_deltaPfPjPKfPKiS4_S4_fE12viiRho1_ord_[64];
	// demoted variable
	.shared .align 4 .b8 _ZZ14jrc_cuda_deltaPfPjPKfPKiS4_S4_fE7mrFet1_[2880];
	// demoted variable
	.shared .align 4 .b8 _ZZ14jrc_cuda_deltaPfPjPKfPKiS4_S4_fE9mrDelta1_[8192];
	// demoted variable
	.shared .align 4 .b8 _ZZ14jrc_cuda_deltaPfPjPKfPKiS4_S4_fE10miNneigh1_[8192];
	// demoted variable
	.shared .align 4 .b8 _ZZ14jrc_cuda_deltaPfPjPKfPKiS4_S4_fE6vrDc1_[64];
	ld.param.u64 	%rd7, [_Z14jrc_cuda_deltaPfPjPKfPKiS4_S4_f_param_2];
	ld.param.u64 	%rd8, [_Z14jrc_cuda_deltaPfPjPKfPKiS4_S4_f_param_3];
	ld.param.u64 	%rd9, [_Z14jrc_cuda_deltaPfPjPKfPKiS4_S4_f_param_4];
	ld.param.u64 	%rd10, [_Z14jrc_cuda_deltaPfPjPKfPKiS4_S4_f_param_5];
	cvta.to.global.u64 	%rd1, %rd7;
	cvta.to.global.u64 	%rd2, %rd9;
	cvta.to.global.u64 	%rd3, %rd8;
	cvta.to.global.u64 	%rd11, %rd10;
	mov.u32 	%r324, %ctaid.x;
	mov.u32 	%r325, %ctaid.y;
	mov.u32 	%r326, %nctaid.x;
	mad.lo.s32 	%r327, %r325, %r326, %r324;
	shl.b32 	%r588, %r327, 4;
	mov.u32 	%r550, %tid.x;
	add.s32 	%r3, %r588, %r550;
	ld.global.u32 	%r4, [%rd11];
	ld.global.u32 	%r5, [%rd11+4];
	ld.global.u32 	%r6, [%rd11+8];
	ld.global.u32 	%r7, [%rd11+12];
	ld.global.u32 	%r8, [%rd11+16];
	setp.ge.s32 	%p1, %r550, %r6;
	shl.b32 	%r328, %r550, 6;
	mov.u32 	%r329, _ZZ14jrc_cuda_deltaPfPjPKfPKiS4_S4_fE7mrFet1_;
	add.s32 	%r9, %r329, %r328;
	@%p1 bra 	$L__BB0_48;
	setp.ge.s32 	%p2, %r588, %r4;
	mov.f32 	%f669, 0f00000000;
	@%p2 bra 	$L__BB0_3;
	mad.lo.s32 	%r330, %r588, %r6, %r550;
	mul.wide.s32 	%rd12, %r330, 4;
	add.s64 	%rd13, %rd1, %rd12;
	ld.global.f32 	%f669, [%rd13];
$L__BB0_3:
	st.shared.f32 	[%r9], %f669;
	add.s32 	%r10, %r588, 1;
	setp.lt.s32 	%p3, %r10, %r4;
	@%p3 bra 	$L__BB0_5;
	mov.b32 	%r331, 0;
	st.shared.u32 	[%r9+4], %r331;
	bra.uni 	$L__BB0_6;
$L__BB0_5:
	mad.lo.s32 	%r332, %r10, %r6, %r550;
	mul.wide.s32 	%rd14, %r332, 4;
	add.s64 	%rd15, %rd1, %rd14;
	ld.global.f32 	%f283, [%rd15];
	st.shared.f32 	[%r9+4], %f283;
$L__BB0_6:
	add.s32 	%r11, %r588, 2;
	setp.lt.s32 	%p4, %r11, %r4;
	@%p4 bra 	$L__BB0_8;
	mov.b32 	%r333, 0;
	st.shared.u32 	[%r9+8], %r333;
	bra.uni 	$L__BB0_9;
$L__BB0_8:
	mad.lo.s32 	%r334, %r11, %r6, %r550;
	mul.wide.s32 	%rd16, %r334, 4;
	add.s64 	%rd17, %rd1, %rd16;
	ld.global.f32 	%f284, [%rd17];
	st.shared.f32 	[%r9+8], %f284;
$L__BB0_9:
	add.s32 	%r12, %r588, 3;
	setp.lt.s32 	%p5, %r12, %r4;
	@%p5 bra 	$L__BB0_11;
	mov.b32 	%r335, 0;
	st.shared.u32 	[%r9+12], %r335;
	bra.uni 	$L__BB0_12;
$L__BB0_11:
	mad.lo.s32 	%r336, %r12, %r6, %r550;
	mul.wide.s32 	%rd18, %r336, 4;
	add.s64 	%rd19, %rd1, %rd18;
	ld.global.f32 	%f285, [%rd19];
	st.shared.f32 	[%r9+12], %f285;
$L__BB0_12:
	add.s32 	%r13, %r588, 4;
	setp.lt.s32 	%p6, %r13, %r4;
	@%p6 bra 	$L__BB0_14;
	mov.b32 	%r337, 0;
	st.shared.u32 	[%r9+16], %r337;
	bra.uni 	$L__BB0_15;
$L__BB0_14:
	mad.lo.s32 	%r338, %r13, %r6, %r550;
	mul.wide.s32 	%rd20, %r338, 4;
	add.s64 	%rd21, %rd1, %rd20;
	ld.global.f32 	%f286, [%rd21];
	st.shared.f32 	[%r9+16], %f286;
$L__BB0_15:
	add.s32 	%r14, %r588, 5;
	setp.lt.s32 	%p7, %r14, %r4;
	@%p7 bra 	$L__BB0_17;
	mov.b32 	%r339, 0;
	st.shared.u32 	[%r9+20], %r339;
	bra.uni 	$L__BB0_18;
$L__BB0_17:
	mad.lo.s32 	%r340, %r14, %r6, %r550;
	mul.wide.s32 	%rd22, %r340, 4;
	add.s64 	%rd23, %rd1, %rd22;
	ld.global.f32 	%f287, [%rd23];
	st.shared.f32 	[%r9+20], %f287;
$L__BB0_18:
	add.s32 	%r15, %r588, 6;
	setp.lt.s32 	%p8, %r15, %r4;
	@%p8 bra 	$L__BB0_20;
	mov.b32 	%r341, 0;
	st.shared.u32 	[%r9+24], %r341;
	bra.uni 	$L__BB0_21;
$L__BB0_20:
	mad.lo.s32 	%r342, %r15, %r6, %r550;
	mul.wide.s32 	%rd24, %r342, 4;
	add.s64 	%rd25, %rd1, %rd24;
	ld.global.f32 	%f288, [%rd25];
	st.shared.f32 	[%r9+24], %f288;
$L__BB0_21:
	add.s32 	%r16, %r588, 7;
	setp.lt.s32 	%p9, %r16, %r4;
	@%p9 bra 	$L__BB0_23;
	mov.b32 	%r343, 0;
	st.shared.u32 	[%r9+28], %r343;
	bra.uni 	$L__BB0_24;
$L__BB0_23:
	mad.lo.s32 	%r344, %r16, %r6, %r550;
	mul.wide.s32 	%rd26, %r344, 4;
	add.s64 	%rd27, %rd1, %rd26;
	ld.global.f32 	%f289, [%rd27];
	st.shared.f32 	[%r9+28], %f289;
$L__BB0_24:
	add.s32 	%r17, %r588, 8;
	setp.lt.s32 	%p10, %r17, %r4;
	@%p10 bra 	$L__BB0_26;
	mov.b32 	%r345, 0;
	st.shared.u32 	[%r9+32], %r345;
	bra.uni 	$L__BB0_27;
$L__BB0_26:
	mad.lo.s32 	%r346, %r17, %r6, %r550;
	mul.wide.s32 	%rd28, %r346, 4;
	add.s64 	%rd29, %rd1, %rd28;
	ld.global.f32 	%f290, [%rd29];
	st.shared.f32 	[%r9+32], %f290;
$L__BB0_27:
	add.s32 	%r18, %r588, 9;
	setp.lt.s32 	%p11, %r18, %r4;
	@%p11 bra 	$L__BB0_29;
	mov.b32 	%r347, 0;
	st.shared.u32 	[%r9+36], %r347;
	bra.uni 	$L__BB0_30;
$L__BB0_29:
	mad.lo.s32 	%r348, %r18, %r6, %r550;
	mul.wide.s32 	%rd30, %r348, 4;
	add.s64 	%rd31, %rd1, %rd30;
	ld.global.f32 	%f291, [%rd31];
	st.shared.f32 	[%r9+36], %f291;
$L__BB0_30:
	add.s32 	%r19, %r588, 10;
	setp.lt.s32 	%p12, %r19, %r4;
	@%p12 bra 	$L__BB0_32;
	mov.b32 	%r349, 0;
	st.shared.u32 	[%r9+40], %r349;
	bra.uni 	$L__BB0_33;
$L__BB0_32:
	mad.lo.s32 	%r350, %r19, %r6, %r550;
	mul.wide.s32 	%rd32, %r350, 4;
	add.s64 	%rd33, %rd1, %rd32;
	ld.global.f32 	%f292, [%rd33];
	st.shared.f32 	[%r9+40], %f292;
$L__BB0_33:
	add.s32 	%r20, %r588, 11;
	setp.lt.s32 	%p13, %r20, %r4;
	@%p13 bra 	$L__BB0_35;
	mov.b32 	%r351, 0;
	st.shared.u32 	[%r9+44], %r351;
	bra.uni 	$L__BB0_36;
$L__BB0_35:
	mad.lo.s32 	%r352, %r20, %r6, %r550;
	mul.wide.s32 	%rd34, %r352, 4;
	add.s64 	%rd35, %rd1, %rd34;
	ld.global.f32 	%f293, [%rd35];
	st.shared.f32 	[%r9+44], %f293;
$L__BB0_36:
	add.s32 	%r21, %r588, 12;
	setp.lt.s32 	%p14, %r21, %r4;
	@%p14 bra 	$L__BB0_38;
	mov.b32 	%r353, 0;
	st.shared.u32 	[%r9+48], %r353;
	bra.uni 	$L__BB0_39;
$L__BB0_38:
	mad.lo.s32 	%r354, %r21, %r6, %r550;
	mul.wide.s32 	%rd36, %r354, 4;
	add.s64 	%rd37, %rd1, %rd36;
	ld.global.f32 	%f294, [%rd37];
	st.shared.f32 	[%r9+48], %f294;
$L__BB0_39:
	add.s32 	%r22, %r588, 13;
	setp.lt.s32 	%p15, %r22, %r4;
	@%p15 bra 	$L__BB0_41;
	mov.b32 	%r355, 0;
	st.shared.u32 	[%r9+52], %r355;
	bra.uni 	$L__BB0_42;
$L__BB0_41:
	mad.lo.s32 	%r356, %r22, %r6, %r550;
	mul.wide.s32 	%rd38, %r356, 4;
	add.s64 	%rd39, %rd1, %rd38;
	ld.global.f32 	%f295, [%rd39];
	st.shared.f32 	[%r9+52], %f295;
$L__BB0_42:
	add.s32 	%r23, %r588, 14;
	setp.lt.s32 	%p16, %r23, %r4;
	@%p16 bra 	$L__BB0_44;
	mov.b32 	%r357, 0;
	st.shared.u32 	[%r9+56], %r357;
	bra.uni 	$L__BB0_45;
$L__BB0_44:
	mad.lo.s32 	%r358, %r23, %r6, %r550;
	mul.wide.s32 	%rd40, %r358, 4;
	add.s64 	%rd41, %rd1, %rd40;
	ld.global.f32 	%f296, [%rd41];
	st.shared.f32 	[%r9+56], %f296;
$L__BB0_45:
	add.s32 	%r24, %r588, 15;
	setp.lt.s32 	%p17, %r24, %r4;
	@%p17 bra 	$L__BB0_47;
	mov.b32 	%r359, 0;
	st.shared.u32 	[%r9+60], %r359;
	bra.uni 	$L__BB0_48;
$L__BB0_47:
	mad.lo.s32 	%r360, %r24, %r6, %r550;
	mul.wide.s32 	%rd42, %r360, 4;
	add.s64 	%rd43, %rd1, %rd42;
	ld.global.f32 	%f297, [%rd43];
	st.shared.f32 	[%r9+60], %f297;
$L__BB0_48:
	setp.gt.u32 	%p18, %r550, 15;
	setp.ge.s32 	%p19, %r3, %r4;
	or.pred  	%p20, %p18, %p19;
	@%p20 bra 	$L__BB0_50;
	mul.wide.s32 	%rd44, %r3, 4;
	add.s64 	%rd45, %rd3, %rd44;
	ld.global.u32 	%r361, [%rd45];
	shl.b32 	%r362, %r550, 2;
	mov.u32 	%r363, _ZZ14jrc_cuda_deltaPfPjPKfPKiS4_S4_fE12viiSpk1_ord_;
	add.s32 	%r364, %r363, %r362;
	st.shared.u32 	[%r364], %r361;
	add.s64 	%rd46, %rd2, %rd44;
	ld.global.u32 	%r365, [%rd46];
	mov.u32 	%r366, _ZZ14jrc_cuda_deltaPfPjPKfPKiS4_S4_fE12viiRho1_ord_;
	add.s32 	%r367, %r366, %r362;
	st.shared.u32 	[%r367], %r365;
$L__BB0_50:
	setp.gt.u32 	%p21, %r550, 15;
	add.s32 	%r587, %r588, 1;
	add.s32 	%r586, %r588, 2;
	add.s32 	%r585, %r588, 3;
	add.s32 	%r584, %r588, 4;
	add.s32 	%r583, %r588, 5;
	add.s32 	%r582, %r588, 6;
	add.s32 	%r581, %r588, 7;
	add.s32 	%r580, %r588, 8;
	add.s32 	%r579, %r588, 9;
	add.s32 	%r578, %r588, 10;
	add.s32 	%r577, %r588, 11;
	add.s32 	%r576, %r588, 12;
	add.s32 	%r575, %r588, 13;
	add.s32 	%r574, %r588, 14;
	add.s32 	%r573, %r588, 15;
	setp.ne.s32 	%p22, %r8, 1;
	shl.b32 	%r368, %r550, 2;
	mov.u32 	%r369, _ZZ14jrc_cuda_deltaPfPjPKfPKiS4_S4_fE6vrDc1_;
	add.s32 	%r40, %r369, %r368;
	or.pred  	%p23, %p21, %p22;
	@%p23 bra 	$L__BB0_65;
	setp.lt.s32 	%p24, %r6, 1;
	mov.f32 	%f678, 0f00000000;
	@%p24 bra 	$L__BB0_64;
	mad.lo.s32 	%r41, %r550, -60, %r9;
	add.s32 	%r371, %r6, -1;
	and.b32  	%r42, %r6, 15;
	setp.lt.u32 	%p25, %r371, 15;
	mov.b32 	%r530, 0;
	mov.f32 	%f678, 0f00000000;
	@%p25 bra 	$L__BB0_55;
	and.b32  	%r530, %r6, 2147483632;
	mov.b32 	%r528, 0;
	mov.f32 	%f678, 0f00000000;
$L__BB0_54:
	.pragma "nounroll";
	shl.b32 	%r373, %r528, 6;
	add.s32 	%r374, %r41, %r373;
	ld.shared.f32 	%f302, [%r374];
	fma.rn.f32 	%f303, %f302, %f302, %f678;
	ld.shared.f32 	%f304, [%r374+64];
	fma.rn.f32 	%f305, %f304, %f304, %f303;
	ld.shared.f32 	%f306, [%r374+128];
	fma.rn.f32 	%f307, %f306, %f306, %f305;
	ld.shared.f32 	%f308, [%r374+192];
	fma.rn.f32 	%f309, %f308, %f308, %f307;
	ld.shared.f32 	%f310, [%r374+256];
	fma.rn.f32 	%f311, %f310, %f310, %f309;
	ld.shared.f32 	%f312, [%r374+320];
	fma.rn.f32 	%f313, %f312, %f312, %f311;
	ld.shared.f32 	%f314, [%r374+384];
	fma.rn.f32 	%f315, %f314, %f314, %f313;
	ld.shared.f32 	%f316, [%r374+448];
	fma.rn.f32 	%f317, %f316, %f316, %f315;
	ld.shared.f32 	%f318, [%r374+512];
	fma.rn.f32 	%f319, %f318, %f318, %f317;
	ld.shared.f32 	%f320, [%r374+576];
	fma.rn.f32 	%f321, %f320, %f320, %f319;
	ld.shared.f32 	%f322, [%r374+640];
	fma.rn.f32 	%f323, %f322, %f322, %f321;
	ld.shared.f32 	%f324, [%r374+704];
	fma.rn.f32 	%f325, %f324, %f324, %f323;
	ld.shared.f32 	%f326, [%r374+768];
	fma.rn.f32 	%f327, %f326, %f326, %f325;
	ld.shared.f32 	%f328, [%r374+832];
	fma.rn.f32 	%f329, %f328, %f328, %f327;
	ld.shared.f32 	%f330, [%r374+896];
	fma.rn.f32 	%f331, %f330, %f330, %f329;
	ld.shared.f32 	%f332, [%r374+960];
	fma.rn.f32 	%f678, %f332, %f332, %f331;
	add.s32 	%r528, %r528, 16;
	setp.ne.s32 	%p26, %r528, %r530;
	@%p26 bra 	$L__BB0_54;
$L__BB0_55:
	setp.eq.s32 	%p27, %r42, 0;
	@%p27 bra 	$L__BB0_64;
	and.b32  	%r47, %r6, 7;
	setp.lt.u32 	%p28, %r42, 8;
	@%p28 bra 	$L__BB0_58;
	shl.b32 	%r375, %r530, 6;
	add.s32 	%r376, %r41, %r375;
	ld.shared.f32 	%f334, [%r376];
	fma.rn.f32 	%f335, %f334, %f334, %f678;
	ld.shared.f32 	%f336, [%r376+64];
	fma.rn.f32 	%f337, %f336, %f336, %f335;
	ld.shared.f32 	%f338, [%r376+128];
	fma.rn.f32 	%f339, %f338, %f338, %f337;
	ld.shared.f32 	%f340, [%r376+192];
	fma.rn.f32 	%f341, %f340, %f340, %f339;
	ld.shared.f32 	%f342, [%r376+256];
	fma.rn.f32 	%f343, %f342, %f342, %f341;
	ld.shared.f32 	%f344, [%r376+320];
	fma.rn.f32 	%f345, %f344, %f344, %f343;
	ld.shared.f32 	%f346, [%r376+384];
	fma.rn.f32 	%f347, %f346, %f346, %f345;
	ld.shared.f32 	%f348, [%r376+448];
	fma.rn.f32 	%f678, %f348, %f348, %f347;
	add.s32 	%r530, %r530, 8;
$L__BB0_58:
	setp.eq.s32 	%p29, %r47, 0;
	@%p29 bra 	$L__BB0_64;
	and.b32  	%r50, %r6, 3;
	setp.lt.u32 	%p30, %r47, 4;
	@%p30 bra 	$L__BB0_61;
	shl.b32 	%r377, %r530, 6;
	add.s32 	%r378, %r41, %r377;
	ld.shared.f32 	%f350, [%r378];
	fma.rn.f32 	%f351, %f350, %f350, %f678;
	ld.shared.f32 	%f352, [%r378+64];
	fma.rn.f32 	%f353, %f352, %f352, %f351;
	ld.shared.f32 	%f354, [%r378+128];
	fma.rn.f32 	%f355, %f354, %f354, %f353;
	ld.shared.f32 	%f356, [%r378+192];
	fma.rn.f32 	%f678, %f356, %f356, %f355;
	add.s32 	%r530, %r530, 4;
$L__BB0_61:
	setp.eq.s32 	%p31, %r50, 0;
	@%p31 bra 	$L__BB0_64;
	mov.b32 	%r533, 0;
$L__BB0_63:
	.pragma "nounroll";
	shl.b32 	%r380, %r530, 6;
	add.s32 	%r381, %r41, %r380;
	ld.shared.f32 	%f357, [%r381];
	fma.rn.f32 	%f678, %f357, %f357, %f678;
	add.s32 	%r530, %r530, 1;
	add.s32 	%r533, %r533, 1;
	setp.ne.s32 	%p32, %r533, %r50;
	@%p32 bra 	$L__BB0_63;
$L__BB0_64:
	ld.param.f32 	%f667, [_Z14jrc_cuda_deltaPfPjPKfPKiS4_S4_f_param_6];
	mul.f32 	%f358, %f667, %f678;
	st.shared.f32 	[%r40], %f358;
$L__BB0_65:
	bar.sync 	0;
	setp.ge.s32 	%p33, %r550, %r5;
	mov.f32 	%f775, 0f7F7FF023;
	mov.f32 	%f776, %f775;
	mov.f32 	%f777, %f775;
	mov.f32 	%f778, %f775;
	mov.f32 	%f779, %f775;
	mov.f32 	%f780, %f775;
	mov.f32 	%f781, %f775;
	mov.f32 	%f782, %f775;
	mov.f32 	%f783, %f775;
	mov.f32 	%f784, %f775;
	mov.f32 	%f785, %f775;
	mov.f32 	%f786, %f775;
	mov.f32 	%f787, %f775;
	mov.f32 	%f788, %f775;
	mov.f32 	%f789, %f775;
	mov.f32 	%f790, %f775;
	@%p33 bra 	$L__BB0_79;
	setp.gt.s32 	%p34, %r6, 0;
	@%p34 bra 	$L__BB0_69;
	ld.shared.u32 	%r57, [_ZZ14jrc_cuda_deltaPfPjPKfPKiS4_S4_fE12viiRho1_ord_];
	ld.shared.u32 	%r58, [_ZZ14jrc_cuda_deltaPfPjPKfPKiS4_S4_fE12viiSpk1_ord_];
	ld.shared.u32 	%r59, [_ZZ14jrc_cuda_deltaPfPjPKfPKiS4_S4_fE12viiRho1_ord_+4];
	ld.shared.u32 	%r60, [_ZZ14jrc_cuda_deltaPfPjPKfPKiS4_S4_fE12viiSpk1_ord_+4];
	ld.shared.u32 	%r61, [_ZZ14jrc_cuda_deltaPfPjPKfPKiS4_S4_fE12viiRho1_ord_+8];
	ld.shared.u32 	%r62, [_ZZ14jrc_cuda_deltaPfPjPKfPKiS4_S4_fE12viiSpk1_ord_+8];
	ld.shared.u32 	%r63, [_ZZ14jrc_cuda_deltaPfPjPKfPKiS4_S4_fE12viiRho1_ord_+12];
	ld.shared.u32 	%r64, [_ZZ14jrc_cuda_deltaPfPjPKfPKiS4_S4_fE12viiSpk1_ord_+12];
	ld.shared.u32 	%r65, [_ZZ14jrc_cuda_deltaPfPjPKfPKiS4_S4_fE12viiRho1_ord_+16];
	ld.shared.u32 	%r66, [_ZZ14jrc_cuda_deltaPfPjPKfPKiS4_S4_fE12viiSpk1_ord_+16];
	ld.shared.u32 	%r67, [_ZZ14jrc_cuda_deltaPfPjPKfPKiS4_S4_fE12viiRho1_ord_+20];
	ld.shared.u32 	%r68, [_ZZ14jrc_cuda_deltaPfPjPKfPKiS4_S4_fE12viiSpk1_ord_+20];
	ld.shared.u32 	%r69, [_ZZ14jrc_cuda_deltaPfPjPKfPKiS4_S4_fE12viiRho1_ord_+24];
	ld.shared.u32 	%r70, [_ZZ14jrc_cuda_deltaPfPjPKfPKiS4_S4_fE12viiSpk1_ord_+24];
	ld.shared.u32 	%r71, [_ZZ14jrc_cuda_deltaPfPjPKfPKiS4_S4_fE12viiRho1_ord_+28];
	ld.shared.u32 	%r72, [_ZZ14jrc_cuda_deltaPfPjPKfPKiS4_S4_fE12viiSpk1_ord_+28];
	ld.shared.u32 	%r73, [_ZZ14jrc_cuda_deltaPfPjPKfPKiS4_S4_fE12viiRho1_ord_+32];
	ld.shared.u32 	%r74, [_ZZ14jrc_cuda_deltaPfPjPKfPKiS4_S4_fE12viiSpk1_ord_+32];
	ld.shared.u32 	%r75, [_ZZ14jrc_cuda_deltaPfPjPKfPKiS4_S4_fE12viiRho1_ord_+36];
	ld.shared.u32 	%r76, [_ZZ14jrc_cuda_deltaPfPjPKfPKiS4_S4_fE12viiSpk1_ord_+36];
	ld.shared.u32 	%r77, [_ZZ14jrc_cuda_deltaPfPjPKfPKiS4_S4_fE12viiRho1_ord_+40];
	ld.shared.u32 	%r78, [_ZZ14jrc_cuda_deltaPfPjPKfPKiS4_S4_fE12viiSpk1_ord_+40];
	ld.shared.u32 	%r79, [_ZZ14jrc_cuda_deltaPfPjPKfPKiS4_S4_fE12viiRho1_ord_+44];
	ld.shared.u32 	%r80, [_ZZ14jrc_cuda_deltaPfPjPKfPKiS4_S4_fE12viiSpk1_ord_+44];
	ld.shared.u32 	%r81, [_ZZ14jrc_cuda_deltaPfPjPKfPKiS4_S4_fE12viiRho1_ord_+48];
	ld.shared.u32 	%r82, [_ZZ14jrc_cuda_deltaPfPjPKfPKiS4_S4_fE12viiSpk1_ord_+48];
	ld.shared.u32 	%r83, [_ZZ14jrc_cuda_deltaPfPjPKfPKiS4_S4_fE12viiRho1_ord_+52];
	ld.shared.u32 	%r84, [_ZZ14jrc_cuda_deltaPfPjPKfPKiS4_S4_fE12viiSpk1_ord_+52];
	ld.shared.u32 	%r85, [_ZZ14jrc_cuda_deltaPfPjPKfPKiS4_S4_fE12viiRho1_ord_+56];
	ld.shared.u32 	%r86, [_ZZ14jrc_cuda_deltaPfPjPKfPKiS4_S4_fE12viiSpk1_ord_+56];
	ld.shared.u32 	%r87, [_ZZ14jrc_cuda_deltaPfPjPKfPKiS4_S4_fE12viiRho1_ord_+60];
	mov.f32 	%f775, 0f7F7FF023;
	ld.shared.u32 	%r88, [_ZZ14jrc_cuda_deltaPfPjPKfPKiS4_S4_fE12viiSpk1_ord_+60];
	mov.f32 	%f776, %f775;
	mov.f32 	%f777, %f775;
	mov.f32 	%f778, %f775;
	mov.f32 	%f779, %f775;
	mov.f32 	%f780, %f775;
	mov.f32 	%f781, %f775;
	mov.f32 	%f782, %f775;
	mov.f32 	%f783, %f775;
	mov.f32 	%f784, %f775;
	mov.f32 	%f785, %f775;
	mov.f32 	%f786, %f775;
	mov.f32 	%f787, %f775;
	mov.f32 	%f788, %f775;
	mov.f32 	%f789, %f775;
	mov.f32 	%f790, %f775;
$L__BB0_68:
	ld.param.u64 	%rd80, [_Z14jrc_cuda_deltaPfPjPKfPKiS4_S4_f_param_4];
	ld.param.u64 	%rd78, [_Z14jrc_cuda_deltaPfPjPKfPKiS4_S4_f_param_3];
	cvta.to.global.u64 	%rd47, %rd78;
	mul.wide.s32 	%rd48, %r550, 4;
	add.s64 	%rd49, %rd47, %rd48;
	ld.global.u32 	%r382, [%rd49];
	cvta.to.global.u64 	%rd50, %rd80;
	add.s64 	%rd51, %rd50, %rd48;
	ld.global.u32 	%r383, [%rd51];
	setp.lt.s32 	%p35, %r383, %r57;
	sub.s32 	%r385, %r58, %r382;
	abs.s32 	%r386, %r385;
	setp.le.s32 	%p36, %r386, %r7;
	setp.lt.s32 	%p37, %r383, %r59;
	sub.s32 	%r388, %r60, %r382;
	abs.s32 	%r389, %r388;
	setp.le.s32 	%p38, %r389, %r7;
	setp.lt.s32 	%p39, %r383, %r61;
	sub.s32 	%r391, %r62, %r382;
	abs.s32 	%r392, %r391;
	setp.le.s32 	%p40, %r392, %r7;
	setp.lt.s32 	%p41, %r383, %r63;
	sub.s32 	%r394, %r64, %r382;
	abs.s32 	%r395, %r394;
	setp.le.s32 	%p42, %r395, %r7;
	setp.lt.s32 	%p43, %r383, %r65;
	sub.s32 	%r397, %r66, %r382;
	abs.s32 	%r398, %r397;
	setp.le.s32 	%p44, %r398, %r7;
	setp.lt.s32 	%p45, %r383, %r67;
	sub.s32 	%r400, %r68, %r382;
	abs.s32 	%r401, %r400;
	setp.le.s32 	%p46, %r401, %r7;
	setp.lt.s32 	%p47, %r383, %r69;
	sub.s32 	%r403, %r70, %r382;
	abs.s32 	%r404, %r403;
	setp.le.s32 	%p48, %r404, %r7;
	setp.lt.s32 	%p49, %r383, %r71;
	sub.s32 	%r406, %r72, %r382;
	abs.s32 	%r407, %r406;
	setp.le.s32 	%p50, %r407, %r7;
	setp.lt.s32 	%p51, %r383, %r73;
	sub.s32 	%r409, %r74, %r382;
	abs.s32 	%r410, %r409;
	setp.le.s32 	%p52, %r410, %r7;
	setp.lt.s32 	%p53, %r383, %r75;
	sub.s32 	%r412, %r76, %r382;
	abs.s32 	%r413, %r412;
	setp.le.s32 	%p54, %r413, %r7;
	setp.lt.s32 	%p55, %r383, %r77;
	sub.s32 	%r415, %r78, %r382;
	abs.s32 	%r416, %r415;
	setp.le.s32 	%p56, %r416, %r7;
	setp.lt.s32 	%p57, %r383, %r79;
	sub.s32 	%r418, %r80, %r382;
	abs.s32 	%r419, %r418;
	setp.le.s32 	%p58, %r419, %r7;
	setp.lt.s32 	%p59, %r383, %r81;
	sub.s32 	%r421, %r82, %r382;
	abs.s32 	%r422, %r421;
	setp.le.s32 	%p60, %r422, %r7;
	setp.lt.s32 	%p61, %r383, %r83;
	sub.s32 	%r424, %r84, %r382;
	abs.s32 	%r425, %r424;
	setp.le.s32 	%p62, %r425, %r7;
	setp.lt.s32 	%p63, %r383, %r85;
	sub.s32 	%r427, %r86, %r382;
	abs.s32 	%r428, %r427;
	setp.le.s32 	%p64, %r428, %r7;
	setp.lt.s32 	%p65, %r383, %r87;
	sub.s32 	%r430, %r88, %r382;
	abs.s32 	%r431, %r430;
	setp.le.s32 	%p66, %r431, %r7;
	setp.gt.f32 	%p67, %f790, 0f00000000;
	and.pred  	%p68, %p67, %p36;
	and.pred  	%p69, %p68, %p35;
	selp.f32 	%f790, 0f00000000, %f790, %p69;
	selp.b32 	%r588, %r550, %r588, %p69;
	setp.gt.f32 	%p70, %f789, 0f00000000;
	and.pred  	%p71, %p70, %p38;
	and.pred  	%p72, %p71, %p37;
	selp.f32 	%f789, 0f00000000, %f789, %p72;
	selp.b32 	%r587, %r550, %r587, %p72;
	setp.gt.f32 	%p73, %f788, 0f00000000;
	and.pred  	%p74, %p73, %p40;
	and.pred  	%p75, %p74, %p39;
	selp.f32 	%f788, 0f00000000, %f788, %p75;
	selp.b32 	%r586, %r550, %r586, %p75;
	setp.gt.f32 	%p76, %f787, 0f00000000;
	and.pred  	%p77, %p76, %p42;
	and.pred  	%p78, %p77, %p41;
	selp.f32 	%f787, 0f00000000, %f787, %p78;
	selp.b32 	%r585, %r550, %r585, %p78;
	setp.gt.f32 	%p79, %f786, 0f00000000;
	and.pred  	%p80, %p79, %p44;
	and.pred  	%p81, %p80, %p43;
	selp.f32 	%f786, 0f00000000, %f786, %p81;
	selp.b32 	%r584, %r550, %r584, %p81;
	setp.gt.f32 	%p82, %f785, 0f00000000;
	and.pred  	%p83, %p82, %p46;
	and.pred  	%p84, %p83, %p45;
	selp.f32 	%f785, 0f00000000, %f785, %p84;
	selp.b32 	%r583, %r550, %r583, %p84;
	setp.gt.f32 	%p85, %f784, 0f00000000;
	and.pred  	%p86, %p85, %p48;
	and.pred  	%p87, %p86, %p47;
	selp.f32 	%f784, 0f00000000, %f784, %p87;
	selp.b32 	%r582, %r550, %r582, %p87;
	setp.gt.f32 	%p88, %f783, 0f00000000;
	and.pred  	%p89, %p88, %p50;
	and.pred  	%p90, %p89, %p49;
	selp.f32 	%f783, 0f00000000, %f783, %p90;
	selp.b32 	%r581, %r550, %r581, %p90;
	setp.gt.f32 	%p91, %f782, 0f00000000;
	and.pred  	%p92, %p91, %p52;
	and.pred  	%p93, %p92, %p51;
	selp.f32 	%f782, 0f00000000, %f782, %p93;
	selp.b32 	%r580, %r550, %r580, %p93;
	setp.gt.f32 	%p94, %f781, 0f00000000;
	and.pred  	%p95, %p94, %p54;
	and.pred  	%p96, %p95, %p53;
	selp.f32 	%f781, 0f00000000, %f781, %p96;
	selp.b32 	%r579, %r550, %r579, %p96;
	setp.gt.f32 	%p97, %f780, 0f00000000;
	and.pred  	%p98, %p97, %p56;
	and.pred  	%p99, %p98, %p55;
	selp.f32 	%f780, 0f00000000, %f780, %p99;
	selp.b32 	%r578, %r550, %r578, %p99;
	setp.gt.f32 	%p100, %f779, 0f00000000;
	and.pred  	%p101, %p100, %p58;
	and.pred  	%p102, %p101, %p57;
	selp.f32 	%f779, 0f00000000, %f779, %p102;
	selp.b32 	%r577, %r550, %r577, %p102;
	setp.gt.f32 	%p103, %f778, 0f00000000;
	and.pred  	%p104, %p103, %p60;
	and.pred  	%p105, %p104, %p59;
	selp.f32 	%f778, 0f00000000, %f778, %p105;
	selp.b32 	%r576, %r550, %r576, %p105;
	setp.gt.f32 	%p106, %f777, 0f00000000;
	and.pred  	%p107, %p106, %p62;
	and.pred  	%p108, %p107, %p61;
	selp.f32 	%f777, 0f00000000, %f777, %p108;
	selp.b32 	%r575, %r550, %r575, %p108;
	setp.gt.f32 	%p109, %f776, 0f00000000;
	and.pred  	%p110, %p109, %p64;
	and.pred  	%p111, %p110, %p63;
	selp.f32 	%f776, 0f00000000, %f776, %p111;
	selp.b32 	%r574, %r550, %r574, %p111;
	setp.gt.f32 	%p112, %f775, 0f00000000;
	and.pred  	%p113, %p112, %p66;
	and.pred  	%p114, %p113, %p65;
	selp.f32 	%f775, 0f00000000, %f775, %p114;
	selp.b32 	%r573, %r550, %r573, %p114;
	mov.u32 	%r433, %ntid.x;
	add.s32 	%r550, %r550, %r433;
	setp.lt.s32 	%p115, %r550, %r5;
	@%p115 bra 	$L__BB0_68;
	bra.uni 	$L__BB0_79;
$L__BB0_69:
	ld.shared.u32 	%r89, [_ZZ14jrc_cuda_deltaPfPjPKfPKiS4_S4_fE12viiRho1_ord_];
	ld.shared.u32 	%r90, [_ZZ14jrc_cuda_deltaPfPjPKfPKiS4_S4_fE12viiSpk1_ord_];
	ld.shared.u32 	%r91, [_ZZ14jrc_cuda_deltaPfPjPKfPKiS4_S4_fE12viiRho1_ord_+4];
	ld.shared.u32 	%r92, [_ZZ14jrc_cuda_deltaPfPjPKfPKiS4_S4_fE12viiSpk1_ord_+4];
	ld.shared.u32 	%r93, [_ZZ14jrc_cuda_deltaPfPjPKfPKiS4_S4_fE12viiRho1_ord_+8];
	ld.shared.u32 	%r94, [_ZZ14jrc_cuda_deltaPfPjPKfPKiS4_S4_fE12viiSpk1_ord_+8];
	ld.shared.u32 	%r95, [_ZZ14jrc_cuda_deltaPfPjPKfPKiS4_S4_fE12viiRho1_ord_+12];
	ld.shared.u32 	%r96, [_ZZ14jrc_cuda_deltaPfPjPKfPKiS4_S4_fE12viiSpk1_ord_+12];
	ld.shared.u32 	%r97, [_ZZ14jrc_cuda_deltaPfPjPKfPKiS4_S4_fE12viiRho1_ord_+16];
	ld.shared.u32 	%r98, [_ZZ14jrc_cuda_deltaPfPjPKfPKiS4_S4_fE12viiSpk1_ord_+16];
	ld.shared.u32 	%r99, [_ZZ14jrc_cuda_deltaPfPjPKfPKiS4_S4_fE12viiRho1_ord_+20];
	ld.shared.u32 	%r100, [_ZZ14jrc_cuda_deltaPfPjPKfPKiS4_S4_fE12viiSpk1_ord_+20];
	ld.shared.u32 	%r101, [_ZZ14jrc_cuda_deltaPfPjPKfPKiS4_S4_fE12viiRho1_ord_+24];
	ld.shared.u32 	%r102, [_ZZ14jrc_cuda_deltaPfPjPKfPKiS4_S4_fE12viiSpk1_ord_+24];
	ld.shared.u32 	%r103, [_ZZ14jrc_cuda_deltaPfPjPKfPKiS4_S4_fE12viiRho1_ord_+28];
	ld.shared.u32 	%r104, [_ZZ14jrc_cuda_deltaPfPjPKfPKiS4_S4_fE12viiSpk1_ord_+28];
	ld.shared.u32 	%r105, [_ZZ14jrc_cuda_deltaPfPjPKfPKiS4_S4_fE12viiRho1_ord_+32];
	ld.shared.u32 	%r106, [_ZZ14jrc_cuda_deltaPfPjPKfPKiS4_S4_fE12viiSpk1_ord_+32];
	ld.shared.u32 	%r107, [_ZZ14jrc_cuda_deltaPfPjPKfPKiS4_S4_fE12viiRho1_ord_+36];
	ld.shared.u32 	%r108, [_ZZ14jrc_cuda_deltaPfPjPKfPKiS4_S4_fE12viiSpk1_ord_+36];
	ld.shared.u32 	%r109, [_ZZ14jrc_cuda_deltaPfPjPKfPKiS4_S4_fE12viiRho1_ord_+40];
	ld.shared.u32 	%r110, [_ZZ14jrc_cuda_deltaPfPjPKfPKiS4_S4_fE12viiSpk1_ord_+40];
	ld.shared.u32 	%r111, [_ZZ14jrc_cuda_deltaPfPjPKfPKiS4_S4_fE12viiRho1_ord_+44];
	ld.shared.u32 	%r112, [_ZZ14jrc_cuda_deltaPfPjPKfPKiS4_S4_fE12viiSpk1_ord_+44];
	ld.shared.u32 	%r113, [_ZZ14jrc_cuda_deltaPfPjPKfPKiS4_S4_fE12viiRho1_ord_+48];
	ld.shared.u32 	%r114, [_ZZ14jrc_cuda_deltaPfPjPKfPKiS4_S4_fE12viiSpk1_ord_+48];
	ld.shared.u32 	%r115, [_ZZ14jrc_cuda_deltaPfPjPKfPKiS4_S4_fE12viiRho1_ord_+52];
	ld.shared.u32 	%r116, [_ZZ14jrc_cuda_deltaPfPjPKfPKiS4_S4_fE12viiSpk1_ord_+52];
	ld.shared.u32 	%r117, [_ZZ14jrc_cuda_deltaPfPjPKfPKiS4_S4_fE12viiRho1_ord_+56];
	ld.shared.u32 	%r118, [_ZZ14jrc_cuda_deltaPfPjPKfPKiS4_S4_fE12viiSpk1_ord_+56];
	ld.shared.u32 	%r119, [_ZZ14jrc_cuda_deltaPfPjPKfPKiS4_S4_fE12viiRho1_ord_+60];
	mov.f32 	%f775, 0f7F7FF023;
	ld.shared.u32 	%r120, [_ZZ14jrc_cuda_deltaPfPjPKfPKiS4_S4_fE12viiSpk1_ord_+60];
	mov.f32 	%f776, %f775;
	mov.f32 	%f777, %f775;
	mov.f32 	%f778, %f775;
	mov.f32 	%f779, %f775;
	mov.f32 	%f780, %f775;
	mov.f32 	%f781, %f775;
	mov.f32 	%f782, %f775;
	mov.f32 	%f783, %f775;
	mov.f32 	%f784, %f775;
	mov.f32 	%f785, %f775;
	mov.f32 	%f786, %f775;
	mov.f32 	%f787, %f775;
	mov.f32 	%f788, %f775;
	mov.f32 	%f789, %f775;
	mov.f32 	%f790, %f775;
$L__BB0_70:
	ld.param.u64 	%rd81, [_Z14jrc_cuda_deltaPfPjPKfPKiS4_S4_f_param_4];
	ld.param.u64 	%rd79, [_Z14jrc_cuda_deltaPfPjPKfPKiS4_S4_f_param_3];
	add.s32 	%r435, %r6, -1;
	setp.lt.u32 	%p116, %r435, 3;
	cvta.to.global.u64 	%rd52, %rd79;
	mul.wide.s32 	%rd53, %r550, 4;
	add.s64 	%rd54, %rd52, %rd53;
	ld.global.u32 	%r138, [%rd54];
	cvta.to.global.u64 	%rd55, %rd81;
	add.s64 	%rd56, %rd55, %rd53;
	ld.global.u32 	%r139, [%rd56];
	mov.b32 	%r555, 0;
	mov.f32 	%f711, 0f00000000;
	mov.f32 	%f712, %f711;
	mov.f32 	%f713, %f711;
	mov.f32 	%f714, %f711;
	mov.f32 	%f715, %f711;
	mov.f32 	%f716, %f711;
	mov.f32 	%f717, %f711;
	mov.f32 	%f718, %f711;
	mov.f32 	%f719, %f711;
	mov.f32 	%f720, %f711;
	mov.f32 	%f721, %f711;
	mov.f32 	%f722, %f711;
	mov.f32 	%f723, %f711;
	mov.f32 	%f724, %f711;
	mov.f32 	%f725, %f711;
	mov.f32 	%f726, %f711;
	@%p116 bra 	$L__BB0_73;
	mul.lo.s32 	%r552, %r550, %r6;
	mov.u32 	%r437, _ZZ14jrc_cuda_deltaPfPjPKfPKiS4_S4_fE7mrFet1_;
	add.s32 	%r551, %r437, 128;
	and.b32  	%r438, %r6, 2147483644;
	neg.s32 	%r553, %r438;
	mov.f32 	%f711, 0f00000000;
$L__BB0_72:
	.pragma "nounroll";
	ld.param.u64 	%rd75, [_Z14jrc_cuda_deltaPfPjPKfPKiS4_S4_f_param_2];
	and.b32  	%r555, %r6, 2147483644;
	mul.wide.s32 	%rd57, %r552, 4;
	cvta.to.global.u64 	%rd58, %rd75;
	add.s64 	%rd59, %rd58, %rd57;
	ld.global.f32 	%f364, [%rd59];
	ld.shared.f32 	%f365, [%r551+-128];
	sub.f32 	%f366, %f364, %f365;
	fma.rn.f32 	%f367, %f366, %f366, %f726;
	ld.shared.f32 	%f368, [%r551+-124];
	sub.f32 	%f369, %f364, %f368;
	fma.rn.f32 	%f370, %f369, %f369, %f725;
	ld.shared.f32 	%f371, [%r551+-120];
	sub.f32 	%f372, %f364, %f371;
	fma.rn.f32 	%f373, %f372, %f372, %f724;
	ld.shared.f32 	%f374, [%r551+-116];
	sub.f32 	%f375, %f364, %f374;
	fma.rn.f32 	%f376, %f375, %f375, %f723;
	ld.shared.f32 	%f377, [%r551+-112];
	sub.f32 	%f378, %f364, %f377;
	fma.rn.f32 	%f379, %f378, %f378, %f722;
	ld.shared.f32 	%f380, [%r551+-108];
	sub.f32 	%f381, %f364, %f380;
	fma.rn.f32 	%f382, %f381, %f381, %f721;
	ld.shared.f32 	%f383, [%r551+-104];
	sub.f32 	%f384, %f364, %f383;
	fma.rn.f32 	%f385, %f384, %f384, %f720;
	ld.shared.f32 	%f386, [%r551+-100];
	sub.f32 	%f387, %f364, %f386;
	fma.rn.f32 	%f388, %f387, %f387, %f719;
	ld.shared.f32 	%f389, [%r551+-96];
	sub.f32 	%f390, %f364, %f389;
	fma.rn.f32 	%f391, %f390, %f390, %f718;
	ld.shared.f32 	%f392, [%r551+-92];
	sub.f32 	%f393, %f364, %f392;
	fma.rn.f32 	%f394, %f393, %f393, %f717;
	ld.shared.f32 	%f395, [%r551+-88];
	sub.f32 	%f396, %f364, %f395;
	fma.rn.f32 	%f397, %f396, %f396, %f716;
	ld.shared.f32 	%f398, [%r551+-84];
	sub.f32 	%f399, %f364, %f398;
	fma.rn.f32 	%f400, %f399, %f399, %f715;
	ld.shared.f32 	%f401, [%r551+-80];
	sub.f32 	%f402, %f364, %f401;
	fma.rn.f32 	%f403, %f402, %f402, %f714;
	ld.shared.f32 	%f404, [%r551+-76];
	sub.f32 	%f405, %f364, %f404;
	fma.rn.f32 	%f406, %f405, %f405, %f713;
	ld.shared.f32 	%f407, [%r551+-72];
	sub.f32 	%f408, %f364, %f407;
	fma.rn.f32 	%f409, %f408, %f408, %f712;
	ld.shared.f32 	%f410, [%r551+-68];
	sub.f32 	%f411, %f364, %f410;
	fma.rn.f32 	%f412, %f411, %f411, %f711;
	ld.global.f32 	%f413, [%rd59+4];
	ld.shared.f32 	%f414, [%r551+-64];
	sub.f32 	%f415, %f413, %f414;
	fma.rn.f32 	%f416, %f415, %f415, %f367;
	ld.shared.f32 	%f417, [%r551+-60];
	sub.f32 	%f418, %f413, %f417;
	fma.rn.f32 	%f419, %f418, %f418, %f370;
	ld.shared.f32 	%f420, [%r551+-56];
	sub.f32 	%f421, %f413, %f420;
	fma.rn.f32 	%f422, %f421, %f421, %f373;
	ld.shared.f32 	%f423, [%r551+-52];
	sub.f32 	%f424, %f413, %f423;
	fma.rn.f32 	%f425, %f424, %f424, %f376;
	ld.shared.f32 	%f426, [%r551+-48];
	sub.f32 	%f427, %f413, %f426;
	fma.rn.f32 	%f428, %f427, %f427, %f379;
	ld.shared.f32 	%f429, [%r551+-44];
	sub.f32 	%f430, %f413, %f429;
	fma.rn.f32 	%f431, %f430, %f430, %f382;
	ld.shared.f32 	%f432, [%r551+-40];
	sub.f32 	%f433, %f413, %f432;
	fma.rn.f32 	%f434, %f433, %f433, %f385;
	ld.shared.f32 	%f435, [%r551+-36];
	sub.f32 	%f436, %f413, %f435;
	fma.rn.f32 	%f437, %f436, %f436, %f388;
	ld.shared.f32 	%f438, [%r551+-32];
	sub.f32 	%f439, %f413, %f438;
	fma.rn.f32 	%f440, %f439, %f439, %f391;
	ld.shared.f32 	%f441, [%r551+-28];
	sub.f32 	%f442, %f413, %f441;
	fma.rn.f32 	%f443, %f442, %f442, %f394;
	ld.shared.f32 	%f444, [%r551+-24];
	sub.f32 	%f445, %f413, %f444;
	fma.rn.f32 	%f446, %f445, %f445, %f397;
	ld.shared.f32 	%f447, [%r551+-20];
	sub.f32 	%f448, %f413, %f447;
	fma.rn.f32 	%f449, %f448, %f448, %f400;
	ld.shared.f32 	%f450, [%r551+-16];
	sub.f32 	%f451, %f413, %f450;
	fma.rn.f32 	%f452, %f451, %f451, %f403;
	ld.shared.f32 	%f453, [%r551+-12];
	sub.f32 	%f454, %f413, %f453;
	fma.rn.f32 	%f455, %f454, %f454, %f406;
	ld.shared.f32 	%f456, [%r551+-8];
	sub.f32 	%f457, %f413, %f456;
	fma.rn.f32 	%f458, %f457, %f457, %f409;
	ld.shared.f32 	%f459, [%r551+-4];
	sub.f32 	%f460, %f413, %f459;
	fma.rn.f32 	%f461, %f460, %f460, %f412;
	ld.global.f32 	%f462, [%rd59+8];
	ld.shared.f32 	%f463, [%r551];
	sub.f32 	%f464, %f462, %f463;
	fma.rn.f32 	%f465, %f464, %f464, %f416;
	ld.shared.f32 	%f466, [%r551+4];
	sub.f32 	%f467, %f462, %f466;
	fma.rn.f32 	%f468, %f467, %f467, %f419;
	ld.shared.f32 	%f469, [%r551+8];
	sub.f32 	%f470, %f462, %f469;
	fma.rn.f32 	%f471, %f470, %f470, %f422;
	ld.shared.f32 	%f472, [%r551+12];
	sub.f32 	%f473, %f462, %f472;
	fma.rn.f32 	%f474, %f473, %f473, %f425;
	ld.shared.f32 	%f475, [%r551+16];
	sub.f32 	%f476, %f462, %f475;
	fma.rn.f32 	%f477, %f476, %f476, %f428;
	ld.shared.f32 	%f478, [%r551+20];
	sub.f32 	%f479, %f462, %f478;
	fma.rn.f32 	%f480, %f479, %f479, %f431;
	ld.shared.f32 	%f481, [%r551+24];
	sub.f32 	%f482, %f462, %f481;
	fma.rn.f32 	%f483, %f482, %f482, %f434;
	ld.shared.f32 	%f484, [%r551+28];
	sub.f32 	%f485, %f462, %f484;
	fma.rn.f32 	%f486, %f485, %f485, %f437;
	ld.shared.f32 	%f487, [%r551+32];
	sub.f32 	%f488, %f462, %f487;
	fma.rn.f32 	%f489, %f488, %f488, %f440;
	ld.shared.f32 	%f490, [%r551+36];
	sub.f32 	%f491, %f462, %f490;
	fma.rn.f32 	%f492, %f491, %f491, %f443;
	ld.shared.f32 	%f493, [%r551+40];
	sub.f32 	%f494, %f462, %f493;
	fma.rn.f32 	%f495, %f494, %f494, %f446;
	ld.shared.f32 	%f496, [%r551+44];
	sub.f32 	%f497, %f462, %f496;
	fma.rn.f32 	%f498, %f497, %f497, %f449;
	ld.shared.f32 	%f499, [%r551+48];
	sub.f32 	%f500, %f462, %f499;
	fma.rn.f32 	%f501, %f500, %f500, %f452;
	ld.shared.f32 	%f502, [%r551+52];
	sub.f32 	%f503, %f462, %f502;
	fma.rn.f32 	%f504, %f503, %f503, %f455;
	ld.shared.f32 	%f505, [%r551+56];
	sub.f32 	%f506, %f462, %f505;
	fma.rn.f32 	%f507, %f506, %f506, %f458;
	ld.shared.f32 	%f508, [%r551+60];
	sub.f32 	%f509, %f462, %f508;
	fma.rn.f32 	%f510, %f509, %f509, %f461;
	ld.global.f32 	%f511, [%rd59+12];
	ld.shared.f32 	%f512, [%r551+64];
	sub.f32 	%f513, %f511, %f512;
	fma.rn.f32 	%f726, %f513, %f513, %f465;
	ld.shared.f32 	%f514, [%r551+68];
	sub.f32 	%f515, %f511, %f514;
	fma.rn.f32 	%f725, %f515, %f515, %f468;
	ld.shared.f32 	%f516, [%r551+72];
	sub.f32 	%f517, %f511, %f516;
	fma.rn.f32 	%f724, %f517, %f517, %f471;
	ld.shared.f32 	%f518, [%r551+76];
	sub.f32 	%f519, %f511, %f518;
	fma.rn.f32 	%f723, %f519, %f519, %f474;
	ld.shared.f32 	%f520, [%r551+80];
	sub.f32 	%f521, %f511, %f520;
	fma.rn.f32 	%f722, %f521, %f521, %f477;
	ld.shared.f32 	%f522, [%r551+84];
	sub.f32 	%f523, %f511, %f522;
	fma.rn.f32 	%f721, %f523, %f523, %f480;
	ld.shared.f32 	%f524, [%r551+88];
	sub.f32 	%f525, %f511, %f524;
	fma.rn.f32 	%f720, %f525, %f525, %f483;
	ld.shared.f32 	%f526, [%r551+92];
	sub.f32 	%f527, %f511, %f526;
	fma.rn.f32 	%f719, %f527, %f527, %f486;
	ld.shared.f32 	%f528, [%r551+96];
	sub.f32 	%f529, %f511, %f528;
	fma.rn.f32 	%f718, %f529, %f529, %f489;
	ld.shared.f32 	%f530, [%r551+100];
	sub.f32 	%f531, %f511, %f530;
	fma.rn.f32 	%f717, %f531, %f531, %f492;
	ld.shared.f32 	%f532, [%r551+104];
	sub.f32 	%f533, %f511, %f532;
	fma.rn.f32 	%f716, %f533, %f533, %f495;
	ld.shared.f32 	%f534, [%r551+108];
	sub.f32 	%f535, %f511, %f534;
	fma.rn.f32 	%f715, %f535, %f535, %f498;
	ld.shared.f32 	%f536, [%r551+112];
	sub.f32 	%f537, %f511, %f536;
	fma.rn.f32 	%f714, %f537, %f537, %f501;
	ld.shared.f32 	%f538, [%r551+116];
	sub.f32 	%f539, %f511, %f538;
	fma.rn.f32 	%f713, %f539, %f539, %f504;
	ld.shared.f32 	%f540, [%r551+120];
	sub.f32 	%f541, %f511, %f540;
	fma.rn.f32 	%f712, %f541, %f541, %f507;
	ld.shared.f32 	%f542, [%r551+124];
	sub.f32 	%f543, %f511, %f542;
	fma.rn.f32 	%f711, %f543, %f543, %f510;
	add.s32 	%r553, %r553, 4;
	add.s32 	%r552, %r552, 4;
	add.s32 	%r551, %r551, 256;
	setp.ne.s32 	%p117, %r553, 0;
	@%p117 bra 	$L__BB0_72;
$L__BB0_73:
	and.b32  	%r439, %r6, 3;
	setp.eq.s32 	%p118, %r439, 0;
	@%p118 bra 	$L__BB0_78;
	setp.eq.s32 	%p119, %r439, 1;
	@%p119 bra 	$L__BB0_76;
	ld.param.u64 	%rd76, [_Z14jrc_cuda_deltaPfPjPKfPKiS4_S4_f_param_2];
	mad.lo.s32 	%r440, %r550, %r6, %r555;
	cvta.to.global.u64 	%rd60, %rd76;
	mul.wide.s32 	%rd61, %r440, 4;
	add.s64 	%rd62, %rd60, %rd61;
	shl.b32 	%r441, %r555, 6;
	mov.u32 	%r442, _ZZ14jrc_cuda_deltaPfPjPKfPKiS4_S4_fE7mrFet1_;
	add.s32 	%r443, %r442, %r441;
	ld.global.f32 	%f544, [%rd62];
	ld.shared.f32 	%f545, [%r443];
	sub.f32 	%f546, %f544, %f545;
	fma.rn.f32 	%f547, %f546, %f546, %f726;
	ld.shared.f32 	%f548, [%r443+4];
	sub.f32 	%f549, %f544, %f548;
	fma.rn.f32 	%f550, %f549, %f549, %f725;
	ld.shared.f32 	%f551, [%r443+8];
	sub.f32 	%f552, %f544, %f551;
	fma.rn.f32 	%f553, %f552, %f552, %f724;
	ld.shared.f32 	%f554, [%r443+12];
	sub.f32 	%f555, %f544, %f554;
	fma.rn.f32 	%f556, %f555, %f555, %f723;
	ld.shared.f32 	%f557, [%r443+16];
	sub.f32 	%f558, %f544, %f557;
	fma.rn.f32 	%f559, %f558, %f558, %f722;
	ld.shared.f32 	%f560, [%r443+20];
	sub.f32 	%f561, %f544, %f560;
	fma.rn.f32 	%f562, %f561, %f561, %f721;
	ld.shared.f32 	%f563, [%r443+24];
	sub.f32 	%f564, %f544, %f563;
	fma.rn.f32 	%f565, %f564, %f564, %f720;
	ld.shared.f32 	%f566, [%r443+28];
	sub.f32 	%f567, %f544, %f566;
	fma.rn.f32 	%f568, %f567, %f567, %f719;
	ld.shared.f32 	%f569, [%r443+32];
	sub.f32 	%f570, %f544, %f569;
	fma.rn.f32 	%f571, %f570, %f570, %f718;
	ld.shared.f32 	%f572, [%r443+36];
	sub.f32 	%f573, %f544, %f572;
	fma.rn.f32 	%f574, %f573, %f573, %f717;
	ld.shared.f32 	%f575, [%r443+40];
	sub.f32 	%f576, %f544, %f575;
	fma.rn.f32 	%f577, %f576, %f576, %f716;
	ld.shared.f32 	%f578, [%r443+44];
	sub.f32 	%f579, %f544, %f578;
	fma.rn.f32 	%f580, %f579, %f579, %f715;
	ld.shared.f32 	%f581, [%r443+48];
	sub.f32 	%f582, %f544, %f581;
	fma.rn.f32 	%f583, %f582, %f582, %f714;
	ld.shared.f32 	%f584, [%r443+52];
	sub.f32 	%f585, %f544, %f584;
	fma.rn.f32 	%f586, %f585, %f585, %f713;
	ld.shared.f32 	%f587, [%r443+56];
	sub.f32 	%f588, %f544, %f587;
	fma.rn.f32 	%f589, %f588, %f588, %f712;
	ld.shared.f32 	%f590, [%r443+60];
	sub.f32 	%f591, %f544, %f590;
	fma.rn.f32 	%f592, %f591, %f591, %f711;
	ld.global.f32 	%f593, [%rd62+4];
	ld.shared.f32 	%f594, [%r443+64];
	sub.f32 	%f595, %f593, %f594;
	fma.rn.f32 	%f726, %f595, %f595, %f547;
	ld.shared.f32 	%f596, [%r443+68];
	sub.f32 	%f597, %f593, %f596;
	fma.rn.f32 	%f725, %f597, %f597, %f550;
	ld.shared.f32 	%f598, [%r443+72];
	sub.f32 	%f599, %f593, %f598;
	fma.rn.f32 	%f724, %f599, %f599, %f553;
	ld.shared.f32 	%f600, [%r443+76];
	sub.f32 	%f601, %f593, %f600;
	fma.rn.f32 	%f723, %f601, %f601, %f556;
	ld.shared.f32 	%f602, [%r443+80];
	sub.f32 	%f603, %f593, %f602;
	fma.rn.f32 	%f722, %f603, %f603, %f559;
	ld.shared.f32 	%f604, [%r443+84];
	sub.f32 	%f605, %f593, %f604;
	fma.rn.f32 	%f721, %f605, %f605, %f562;
	ld.shared.f32 	%f606, [%r443+88];
	sub.f32 	%f607, %f593, %f606;
	fma.rn.f32 	%f720, %f607, %f607, %f565;
	ld.shared.f32 	%f608, [%r443+92];
	sub.f32 	%f609, %f593, %f608;
	fma.rn.f32 	%f719, %f609, %f609, %f568;
	ld.shared.f32 	%f610, [%r443+96];
	sub.f32 	%f611, %f593, %f610;
	fma.rn.f32 	%f718, %f611, %f611, %f571;
	ld.shared.f32 	%f612, [%r443+100];
	sub.f32 	%f613, %f593, %f612;
	fma.rn.f32 	%f717, %f613, %f613, %f574;
	ld.shared.f32 	%f614, [%r443+104];
	sub.f32 	%f615, %f593, %f614;
	fma.rn.f32 	%f716, %f615, %f615, %f577;
	ld.shared.f32 	%f616, [%r443+108];
	sub.f32 	%f617, %f593, %f616;
	fma.rn.f32 	%f715, %f617, %f617, %f580;
	ld.shared.f32 	%f618, [%r443+112];
	sub.f32 	%f619, %f593, %f618;
	fma.rn.f32 	%f714, %f619, %f619, %f583;
	ld.shared.f32 	%f620, [%r443+116];
	sub.f32 	%f621, %f593, %f620;
	fma.rn.f32 	%f713, %f621, %f621, %f586;
	ld.shared.f32 	%f622, [%r443+120];
	sub.f32 	%f623, %f593, %f622;
	fma.rn.f32 	%f712, %f623, %f623, %f589;
	ld.shared.f32 	%f624, [%r443+124];
	sub.f32 	%f625, %f593, %f624;
	fma.rn.f32 	%f711, %f625, %f625, %f592;
	add.s32 	%r555, %r555, 2;
$L__BB0_76:
	and.b32  	%r444, %r6, 1;
	setp.eq.b32 	%p120, %r444, 1;
	not.pred 	%p121, %p120;
	@%p121 bra 	$L__BB0_78;
	ld.param.u64 	%rd77, [_Z14jrc_cuda_deltaPfPjPKfPKiS4_S4_f_param_2];
	mad.lo.s32 	%r445, %r550, %r6, %r555;
	cvta.to.global.u64 	%rd63, %rd77;
	mul.wide.s32 	%rd64, %r445, 4;
	add.s64 	%rd65, %rd63, %rd64;
	shl.b32 	%r446, %r555, 6;
	mov.u32 	%r447, _ZZ14jrc_cuda_deltaPfPjPKfPKiS4_S4_fE7mrFet1_;
	add.s32 	%r448, %r447, %r446;
	ld.global.f32 	%f626, [%rd65];
	ld.shared.f32 	%f627, [%r448];
	sub.f32 	%f628, %f626, %f627;
	fma.rn.f32 	%f726, %f628, %f628, %f726;
	ld.shared.f32 	%f629, [%r448+4];
	sub.f32 	%f630, %f626, %f629;
	fma.rn.f32 	%f725, %f630, %f630, %f725;
	ld.shared.f32 	%f631, [%r448+8];
	sub.f32 	%f632, %f626, %f631;
	fma.rn.f32 	%f724, %f632, %f632, %f724;
	ld.shared.f32 	%f633, [%r448+12];
	sub.f32 	%f634, %f626, %f633;
	fma.rn.f32 	%f723, %f634, %f634, %f723;
	ld.shared.f32 	%f635, [%r448+16];
	sub.f32 	%f636, %f626, %f635;
	fma.rn.f32 	%f722, %f636, %f636, %f722;
	ld.shared.f32 	%f637, [%r448+20];
	sub.f32 	%f638, %f626, %f637;
	fma.rn.f32 	%f721, %f638, %f638, %f721;
	ld.shared.f32 	%f639, [%r448+24];
	sub.f32 	%f640, %f626, %f639;
	fma.rn.f32 	%f720, %f640, %f640, %f720;
	ld.shared.f32 	%f641, [%r448+28];
	sub.f32 	%f642, %f626, %f641;
	fma.rn.f32 	%f719, %f642, %f642, %f719;
	ld.shared.f32 	%f643, [%r448+32];
	sub.f32 	%f644, %f626, %f643;
	fma.rn.f32 	%f718, %f644, %f644, %f718;
	ld.shared.f32 	%f645, [%r448+36];
	sub.f32 	%f646, %f626, %f645;
	fma.rn.f32 	%f717, %f646, %f646, %f717;
	ld.shared.f32 	%f647, [%r448+40];
	sub.f32 	%f648, %f626, %f647;
	fma.rn.f32 	%f716, %f648, %f648, %f716;
	ld.shared.f32 	%f649, [%r448+44];
	sub.f32 	%f650, %f626, %f649;
	fma.rn.f32 	%f715, %f650, %f650, %f715;
	ld.shared.f32 	%f651, [%r448+48];
	sub.f32 	%f652, %f626, %f651;
	fma.rn.f32 	%f714, %f652, %f652, %f714;
	ld.shared.f32 	%f653, [%r448+52];
	sub.f32 	%f654, %f626, %f653;
	fma.rn.f32 	%f713, %f654, %f654, %f713;
	ld.shared.f32 	%f655, [%r448+56];
	sub.f32 	%f656, %f626, %f655;
	fma.rn.f32 	%f712, %f656, %f656, %f712;
	ld.shared.f32 	%f657, [%r448+60];
	sub.f32 	%f658, %f626, %f657;
	fma.rn.f32 	%f711, %f658, %f658, %f711;
$L__BB0_78:
	sub.s32 	%r449, %r120, %r138;
	abs.s32 	%r450, %r449;
	setp.le.s32 	%p122, %r450, %r7;
	setp.lt.s32 	%p123, %r139, %r119;
	sub.s32 	%r452, %r118, %r138;
	abs.s32 	%r453, %r452;
	setp.le.s32 	%p124, %r453, %r7;
	setp.lt.s32 	%p125, %r139, %r117;
	sub.s32 	%r455, %r116, %r138;
	abs.s32 	%r456, %r455;
	setp.le.s32 	%p126, %r456, %r7;
	setp.lt.s32 	%p127, %r139, %r115;
	sub.s32 	%r458, %r114, %r138;
	abs.s32 	%r459, %r458;
	setp.le.s32 	%p128, %r459, %r7;
	setp.lt.s32 	%p129, %r139, %r113;
	sub.s32 	%r461, %r112, %r138;
	abs.s32 	%r462, %r461;
	setp.le.s32 	%p130, %r462, %r7;
	setp.lt.s32 	%p131, %r139, %r111;
	sub.s32 	%r464, %r110, %r138;
	abs.s32 	%r465, %r464;
	setp.le.s32 	%p132, %r465, %r7;
	setp.lt.s32 	%p133, %r139, %r109;
	sub.s32 	%r467, %r108, %r138;
	abs.s32 	%r468, %r467;
	setp.le.s32 	%p134, %r468, %r7;
	setp.lt.s32 	%p135, %r139, %r107;
	sub.s32 	%r470, %r106, %r138;
	abs.s32 	%r471, %r470;
	setp.le.s32 	%p136, %r471, %r7;
	setp.lt.s32 	%p137, %r139, %r105;
	sub.s32 	%r473, %r104, %r138;
	abs.s32 	%r474, %r473;
	setp.le.s32 	%p138, %r474, %r7;
	setp.lt.s32 	%p139, %r139, %r103;
	sub.s32 	%r476, %r102, %r138;
	abs.s32 	%r477, %r476;
	setp.le.s32 	%p140, %r477, %r7;
	setp.lt.s32 	%p141, %r139, %r101;
	sub.s32 	%r479, %r100, %r138;
	abs.s32 	%r480, %r479;
	setp.le.s32 	%p142, %r480, %r7;
	setp.lt.s32 	%p143, %r139, %r99;
	sub.s32 	%r482, %r98, %r138;
	abs.s32 	%r483, %r482;
	setp.le.s32 	%p144, %r483, %r7;
	setp.lt.s32 	%p145, %r139, %r97;
	sub.s32 	%r485, %r96, %r138;
	abs.s32 	%r486, %r485;
	setp.le.s32 	%p146, %r486, %r7;
	setp.lt.s32 	%p147, %r139, %r95;
	sub.s32 	%r488, %r94, %r138;
	abs.s32 	%r489, %r488;
	setp.le.s32 	%p148, %r489, %r7;
	setp.lt.s32 	%p149, %r139, %r93;
	sub.s32 	%r491, %r92, %r138;
	abs.s32 	%r492, %r491;
	setp.le.s32 	%p150, %r492, %r7;
	setp.lt.s32 	%p151, %r139, %r91;
	sub.s32 	%r494, %r90, %r138;
	abs.s32 	%r495, %r494;
	setp.le.s32 	%p152, %r495, %r7;
	setp.lt.s32 	%p153, %r139, %r89;
	setp.lt.f32 	%p154, %f726, %f790;
	and.pred  	%p155, %p154, %p152;
	and.pred  	%p156, %p155, %p153;
	selp.f32 	%f790, %f726, %f790, %p156;
	selp.b32 	%r588, %r550, %r588, %p156;
	setp.lt.f32 	%p157, %f725, %f789;
	and.pred  	%p158, %p157, %p150;
	and.pred  	%p159, %p158, %p151;
	selp.f32 	%f789, %f725, %f789, %p159;
	selp.b32 	%r587, %r550, %r587, %p159;
	setp.lt.f32 	%p160, %f724, %f788;
	and.pred  	%p161, %p160, %p148;
	and.pred  	%p162, %p161, %p149;
	selp.f32 	%f788, %f724, %f788, %p162;
	selp.b32 	%r586, %r550, %r586, %p162;
	setp.lt.f32 	%p163, %f723, %f787;
	and.pred  	%p164, %p163, %p146;
	and.pred  	%p165, %p164, %p147;
	selp.f32 	%f787, %f723, %f787, %p165;
	selp.b32 	%r585, %r550, %r585, %p165;
	setp.lt.f32 	%p166, %f722, %f786;
	and.pred  	%p167, %p166, %p144;
	and.pred  	%p168, %p167, %p145;
	selp.f32 	%f786, %f722, %f786, %p168;
	selp.b32 	%r584, %r550, %r584, %p168;
	setp.lt.f32 	%p169, %f721, %f785;
	and.pred  	%p170, %p169, %p142;
	and.pred  	%p171, %p170, %p143;
	selp.f32 	%f785, %f721, %f785, %p171;
	selp.b32 	%r583, %r550, %r583, %p171;
	setp.lt.f32 	%p172, %f720, %f784;
	and.pred  	%p173, %p172, %p140;
	and.pred  	%p174, %p173, %p141;
	selp.f32 	%f784, %f720, %f784, %p174;
	selp.b32 	%r582, %r550, %r582, %p174;
	setp.lt.f32 	%p175, %f719, %f783;
	and.pred  	%p176, %p175, %p138;
	and.pred  	%p177, %p176, %p139;
	selp.f32 	%f783, %f719, %f783, %p177;
	selp.b32 	%r581, %r550, %r581, %p177;
	setp.lt.f32 	%p178, %f718, %f782;
	and.pred  	%p179, %p178, %p136;
	and.pred  	%p180, %p179, %p137;
	selp.f32 	%f782, %f718, %f782, %p180;
	selp.b32 	%r580, %r550, %r580, %p180;
	setp.lt.f32 	%p181, %f717, %f781;
	and.pred  	%p182, %p181, %p134;
	and.pred  	%p183, %p182, %p135;
	selp.f32 	%f781, %f717, %f781, %p183;
	selp.b32 	%r579, %r550, %r579, %p183;
	setp.lt.f32 	%p184, %f716, %f780;
	and.pred  	%p185, %p184, %p132;
	and.pred  	%p186, %p185, %p133;
	selp.f32 	%f780, %f716, %f780, %p186;
	selp.b32 	%r578, %r550, %r578, %p186;
	setp.lt.f32 	%p187, %f715, %f779;
	and.pred  	%p188, %p187, %p130;
	and.pred  	%p189, %p188, %p131;
	selp.f32 	%f779, %f715, %f779, %p189;
	selp.b32 	%r577, %r550, %r577, %p189;
	setp.lt.f32 	%p190, %f714, %f778;
	and.pred  	%p191, %p190, %p128;
	and.pred  	%p192, %p191, %p129;
	selp.f32 	%f778, %f714, %f778, %p192;
	selp.b32 	%r576, %r550, %r576, %p192;
	setp.lt.f32 	%p193, %f713, %f777;
	and.pred  	%p194, %p193, %p126;
	and.pred  	%p195, %p194, %p127;
	selp.f32 	%f777, %f713, %f777, %p195;
	selp.b32 	%r575, %r550, %r575, %p195;
	setp.lt.f32 	%p196, %f712, %f776;
	and.pred  	%p197, %p196, %p124;
	and.pred  	%p198, %p197, %p125;
	selp.f32 	%f776, %f712, %f776, %p198;
	selp.b32 	%r574, %r550, %r574, %p198;
	setp.lt.f32 	%p199, %f711, %f775;
	and.pred  	%p200, %p199, %p122;
	and.pred  	%p201, %p200, %p123;
	selp.f32 	%f775, %f711, %f775, %p201;
	selp.b32 	%r573, %r550, %r573, %p201;
	mov.u32 	%r497, %ntid.x;
	add.s32 	%r550, %r550, %r497;
	setp.lt.s32 	%p202, %r550, %r5;
	@%p202 bra 	$L__BB0_70;
$L__BB0_79:
	mov.u32 	%r219, %tid.x;
	setp.gt.u32 	%p203, %r219, 15;
	shl.b32 	%r498, %r219, 6;
	mov.u32 	%r499, _ZZ14jrc_cuda_deltaPfPjPKfPKiS4_S4_fE10miNneigh1_;
	add.s32 	%r220, %r499, %r498;
	mov.u32 	%r500, _ZZ14jrc_cuda_deltaPfPjPKfPKiS4_S4_fE9mrDelta1_;
	add.s32 	%r221, %r500, %r498;
	st.shared.f32 	[%r221], %f790;
	st.shared.u32 	[%r220], %r588;
	st.shared.f32 	[%r221+4], %f789;
	st.shared.u32 	[%r220+4], %r587;
	st.shared.f32 	[%r221+8], %f788;
	st.shared.u32 	[%r220+8], %r586;
	st.shared.f32 	[%r221+12], %f787;
	st.shared.u32 	[%r220+12], %r585;
	st.shared.f32 	[%r221+16], %f786;
	st.shared.u32 	[%r220+16], %r584;
	st.shared.f32 	[%r221+20], %f785;
	st.shared.u32 	[%r220+20], %r583;
	st.shared.f32 	[%r221+24], %f784;
	st.shared.u32 	[%r220+24], %r582;
	st.shared.f32 	[%r221+28], %f783;
	st.shared.u32 	[%r220+28], %r581;
	st.shared.f32 	[%r221+32], %f782;
	st.shared.u32 	[%r220+32], %r580;
	st.shared.f32 	[%r221+36], %f781;
	st.shared.u32 	[%r220+36], %r579;
	st.shared.f32 	[%r221+40], %f780;
	st.shared.u32 	[%r220+40], %r578;
	st.shared.f32 	[%r221+44], %f779;
	st.shared.u32 	[%r220+44], %r577;
	st.shared.f32 	[%r221+48], %f778;
	st.shared.u32 	[%r220+48], %r576;
	st.shared.f32 	[%r221+52], %f777;
	st.shared.u32 	[%r220+52], %r575;
	st.shared.f32 	[%r221+56], %f776;
	st.shared.u32 	[%r220+56], %r574;
	st.shared.f32 	[%r221+60], %f775;
	st.shared.u32 	[%r220+60], %r573;
	bar.sync 	0;
	@%p203 bra 	$L__BB0_161;
	mov.u32 	%r503, %ctaid.y;
	mov.u32 	%r504, %nctaid.x;
	mov.u32 	%r505, %ctaid.x;
	mad.lo.s32 	%r506, %r503, %r504, %r505;
	shl.b32 	%r507, %r506, 4;
	add.s32 	%r222, %r507, %r219;
	mov.u32 	%r223, %ntid.x;
	and.b32  	%r224, %r223, 15;
	setp.lt.u32 	%p204, %r223, 16;
	mov.f32 	%f792, 0f7F7FF023;
	mov.b32 	%r621, 0;
	mov.u32 	%r593, %r222;
	@%p204 bra 	$L__BB0_115;
	and.b32  	%r621, %r223, 2032;
	and.b32  	%r508, %r223, -16;
	neg.s32 	%r591, %r508;
	shl.b32 	%r509, %r219, 2;
	add.s32 	%r510, %r509, 512;
	add.s32 	%r590, %r500, %r510;
	add.s32 	%r589, %r499, %r510;
	mov.f32 	%f792, 0f7F7FF023;
	mov.u32 	%r593, %r222;
$L__BB0_82:
	.pragma "nounroll";
	ld.shared.f32 	%f209, [%r590+-512];
	setp.geu.f32 	%p205, %f209, %f792;
	@%p205 bra 	$L__BB0_84;
	ld.shared.u32 	%r593, [%r589+-512];
	mov.f32 	%f792, %f209;
$L__BB0_84:
	ld.shared.f32 	%f211, [%r590+-448];
	setp.geu.f32 	%p206, %f211, %f792;
	@%p206 bra 	$L__BB0_86;
	ld.shared.u32 	%r593, [%r589+-448];
	mov.f32 	%f792, %f211;
$L__BB0_86:
	ld.shared.f32 	%f213, [%r590+-384];
	setp.geu.f32 	%p207, %f213, %f792;
	@%p207 bra 	$L__BB0_88;
	ld.shared.u32 	%r593, [%r589+-384];
	mov.f32 	%f792, %f213;
$L__BB0_88:
	ld.shared.f32 	%f215, [%r590+-320];
	setp.geu.f32 	%p208, %f215, %f792;
	@%p208 bra 	$L__BB0_90;
	ld.shared.u32 	%r593, [%r589+-320];
	mov.f32 	%f792, %f215;
$L__BB0_90:
	ld.shared.f32 	%f217, [%r590+-256];
	setp.geu.f32 	%p209, %f217, %f792;
	@%p209 bra 	$L__BB0_92;
	ld.shared.u32 	%r593, [%r589+-256];
	mov.f32 	%f792, %f217;
$L__BB0_92:
	ld.shared.f32 	%f219, [%r590+-192];
	setp.geu.f32 	%p210, %f219, %f792;
	@%p210 bra 	$L__BB0_94;
	ld.shared.u32 	%r593, [%r589+-192];
	mov.f32 	%f792, %f219;
$L__BB0_94:
	ld.shared.f32 	%f221, [%r590+-128];
	setp.geu.f32 	%p211, %f221, %f792;
	@%p211 bra 	$L__BB0_96;
	ld.shared.u32 	%r593, [%r589+-128];
	mov.f32 	%f792, %f221;
$L__BB0_96:
	ld.shared.f32 	%f223, [%r590+-64];
	setp.geu.f32 	%p212, %f223, %f792;
	@%p212 bra 	$L__BB0_98;
	ld.shared.u32 	%r593, [%r589+-64];
	mov.f32 	%f792, %f223;
$L__BB0_98:
	ld.shared.f32 	%f225, [%r590];
	setp.geu.f32 	%p213, %f225, %f792;
	@%p213 bra 	$L__BB0_100;
	ld.shared.u32 	%r593, [%r589];
	mov.f32 	%f792, %f225;
$L__BB0_100:
	ld.shared.f32 	%f227, [%r590+64];
	setp.geu.f32 	%p214, %f227, %f792;
	@%p214 bra 	$L__BB0_102;
	ld.shared.u32 	%r593, [%r589+64];
	mov.f32 	%f792, %f227;
$L__BB0_102:
	ld.shared.f32 	%f229, [%r590+128];
	setp.geu.f32 	%p215, %f229, %f792;
	@%p215 bra 	$L__BB0_104;
	ld.shared.u32 	%r593, [%r589+128];
	mov.f32 	%f792, %f229;
$L__BB0_104:
	ld.shared.f32 	%f231, [%r590+192];
	setp.geu.f32 	%p216, %f231, %f792;
	@%p216 bra 	$L__BB0_106;
	ld.shared.u32 	%r593, [%r589+192];
	mov.f32 	%f792, %f231;
$L__BB0_106:
	ld.shared.f32 	%f233, [%r590+256];
	setp.geu.f32 	%p217, %f233, %f792;
	@%p217 bra 	$L__BB0_108;
	ld.shared.u32 	%r593, [%r589+256];
	mov.f32 	%f792, %f233;
$L__BB0_108:
	ld.shared.f32 	%f235, [%r590+320];
	setp.geu.f32 	%p218, %f235, %f792;
	@%p218 bra 	$L__BB0_110;
	ld.shared.u32 	%r593, [%r589+320];
	mov.f32 	%f792, %f235;
$L__BB0_110:
	ld.shared.f32 	%f237, [%r590+384];
	setp.geu.f32 	%p219, %f237, %f792;
	@%p219 bra 	$L__BB0_112;
	ld.shared.u32 	%r593, [%r589+384];
	mov.f32 	%f792, %f237;
$L__BB0_112:
	ld.shared.f32 	%f239, [%r590+448];
	setp.geu.f32 	%p220, %f239, %f792;
	@%p220 bra 	$L__BB0_114;
	ld.shared.u32 	%r593, [%r589+448];
	mov.f32 	%f792, %f239;
$L__BB0_114:
	add.s32 	%r591, %r591, 16;
	add.s32 	%r590, %r590, 1024;
	add.s32 	%r589, %r589, 1024;
	setp.ne.s32 	%p221, %r591, 0;
	@%p221 bra 	$L__BB0_82;
$L__BB0_115:
	setp.eq.s32 	%p222, %r224, 0;
	@%p222 bra 	$L__BB0_150;
	mul.lo.s32 	%r514, %r219, -60;
	add.s32 	%r271, %r221, %r514;
	add.s32 	%r272, %r220, %r514;
	and.b32  	%r273, %r223, 7;
	setp.lt.u32 	%p223, %r224, 8;
	@%p223 bra 	$L__BB0_134;
	shl.b32 	%r515, %r621, 6;
	add.s32 	%r274, %r271, %r515;
	ld.shared.f32 	%f243, [%r274];
	setp.geu.f32 	%p224, %f243, %f792;
	add.s32 	%r275, %r272, %r515;
	@%p224 bra 	$L__BB0_119;
	ld.shared.u32 	%r593, [%r275];
	mov.f32 	%f792, %f243;
$L__BB0_119:
	ld.shared.f32 	%f245, [%r274+64];
	setp.geu.f32 	%p225, %f245, %f792;
	@%p225 bra 	$L__BB0_121;
	ld.shared.u32 	%r593, [%r275+64];
	mov.f32 	%f792, %f245;
$L__BB0_121:
	ld.shared.f32 	%f247, [%r274+128];
	setp.geu.f32 	%p226, %f247, %f792;
	@%p226 bra 	$L__BB0_123;
	ld.shared.u32 	%r593, [%r275+128];
	mov.f32 	%f792, %f247;
$L__BB0_123:
	ld.shared.f32 	%f249, [%r274+192];
	setp.geu.f32 	%p227, %f249, %f792;
	@%p227 bra 	$L__BB0_125;
	ld.shared.u32 	%r593, [%r275+192];
	mov.f32 	%f792, %f249;
$L__BB0_125:
	ld.shared.f32 	%f251, [%r274+256];
	setp.geu.f32 	%p228, %f251, %f792;
	@%p228 bra 	$L__BB0_127;
	ld.shared.u32 	%r593, [%r275+256];
	mov.f32 	%f792, %f251;
$L__BB0_127:
	ld.shared.f32 	%f253, [%r274+320];
	setp.geu.f32 	%p229, %f253, %f792;
	@%p229 bra 	$L__BB0_129;
	ld.shared.u32 	%r593, [%r275+320];
	mov.f32 	%f792, %f253;
$L__BB0_129:
	ld.shared.f32 	%f255, [%r274+384];
	setp.geu.f32 	%p230, %f255, %f792;
	@%p230 bra 	$L__BB0_131;
	ld.shared.u32 	%r593, [%r275+384];
	mov.f32 	%f792, %f255;
$L__BB0_131:
	ld.shared.f32 	%f257, [%r274+448];
	setp.geu.f32 	%p231, %f257, %f792;
	@%p231 bra 	$L__BB0_133;
	ld.shared.u32 	%r593, [%r275+448];
	mov.f32 	%f792, %f257;
$L__BB0_133:
	add.s32 	%r621, %r621, 8;
$L__BB0_134:
	setp.eq.s32 	%p232, %r273, 0;
	@%p232 bra 	$L__BB0_150;
	and.b32  	%r296, %r223, 3;
	setp.lt.u32 	%p233, %r273, 4;
	@%p233 bra 	$L__BB0_145;
	shl.b32 	%r517, %r621, 6;
	add.s32 	%r297, %r271, %r517;
	ld.shared.f32 	%f261, [%r297];
	setp.geu.f32 	%p234, %f261, %f792;
	add.s32 	%r298, %r272, %r517;
	@%p234 bra 	$L__BB0_138;
	ld.shared.u32 	%r593, [%r298];
	mov.f32 	%f792, %f261;
$L__BB0_138:
	ld.shared.f32 	%f263, [%r297+64];
	setp.geu.f32 	%p235, %f263, %f792;
	@%p235 bra 	$L__BB0_140;
	ld.shared.u32 	%r593, [%r298+64];
	mov.f32 	%f792, %f263;
$L__BB0_140:
	ld.shared.f32 	%f265, [%r297+128];
	setp.geu.f32 	%p236, %f265, %f792;
	@%p236 bra 	$L__BB0_142;
	ld.shared.u32 	%r593, [%r298+128];
	mov.f32 	%f792, %f265;
$L__BB0_142:
	ld.shared.f32 	%f267, [%r297+192];
	setp.geu.f32 	%p237, %f267, %f792;
	@%p237 bra 	$L__BB0_144;
	ld.shared.u32 	%r593, [%r298+192];
	mov.f32 	%f792, %f267;
$L__BB0_144:
	add.s32 	%r621, %r621, 4;
$L__BB0_145:
	setp.eq.s32 	%p238, %r296, 0;
	@%p238 bra 	$L__BB0_150;
	shl.b32 	%r518, %r621, 6;
	shl.b32 	%r519, %r219, 2;
	add.s32 	%r520, %r518, %r519;
	add.s32 	%r632, %r499, %r520;
	add.s32 	%r631, %r500, %r520;
	neg.s32 	%r630, %r296;
$L__BB0_147:
	.pragma "nounroll";
	ld.shared.f32 	%f272, [%r631];
	setp.geu.f32 	%p239, %f272, %f792;
	@%p239 bra 	$L__BB0_149;
	ld.shared.u32 	%r593, [%r632];
	mov.f32 	%f792, %f272;
$L__BB0_149:
	add.s32 	%r632, %r632, 64;
	add.s32 	%r631, %r631, 64;
	add.s32 	%r630, %r630, 1;
	setp.ne.s32 	%p240, %r630, 0;
	@%p240 bra 	$L__BB0_147;
$L__BB0_150:
	setp.ge.s32 	%p241, %r222, %r4;
	@%p241 bra 	$L__BB0_161;
	ld.param.u64 	%rd73, [_Z14jrc_cuda_deltaPfPjPKfPKiS4_S4_f_param_0];
	cvta.to.global.u64 	%rd4, %rd73;
	setp.ne.s32 	%p242, %r8, 0;
	@%p242 bra 	$L__BB0_156;
	setp.geu.f32 	%p244, %f792, 0f00000000;
	@%p244 bra 	$L__BB0_154;
	neg.f32 	%f829, %f792;
	bra.uni 	$L__BB0_155;
$L__BB0_154:
	ld.param.f32 	%f668, [_Z14jrc_cuda_deltaPfPjPKfPKiS4_S4_f_param_6];
	div.rn.f32 	%f829, %f792, %f668;
$L__BB0_155:
	sqrt.rn.f32 	%f666, %f829;
	mul.wide.s32 	%rd68, %r222, 4;
	add.s64 	%rd69, %rd4, %rd68;
	st.global.f32 	[%rd69], %f666;
	bra.uni 	$L__BB0_160;
$L__BB0_156:
	setp.geu.f32 	%p243, %f792, 0f00000000;
	@%p243 bra 	$L__BB0_158;
	neg.f32 	%f830, %f792;
	bra.uni 	$L__BB0_159;
$L__BB0_158:
	shl.b32 	%r524, %r219, 2;
	mov.u32 	%r525, _ZZ14jrc_cuda_deltaPfPjPKfPKiS4_S4_fE6vrDc1_;
	add.s32 	%r526, %r525, %r524;
	ld.shared.f32 	%f664, [%r526];
	div.rn.f32 	%f830, %f792, %f664;
$L__BB0_159:
	sqrt.rn.f32 	%f665, %f830;
	mul.wide.s32 	%rd66, %r222, 4;
	add.s64 	%rd67, %rd4, %rd66;
	st.global.f32 	[%rd67], %f665;
$L__BB0_160:
	ld.param.u64 	%rd74, [_Z14jrc_cuda_deltaPfPjPKfPKiS4_S4_f_param_1];
	add.s32 	%r527, %r593, 1;
	cvta.to.global.u64 	%rd70, %rd74;
	mul.wide.s32 	%rd71, %r222, 4;
	add.s64 	%rd72, %rd70, %rd71;
	st.global.u32 	[%rd72], %r527;
$L__BB0_161:
	ret;

}


// ===== COMPILED SASS (sm_100) =====

	.target	sm_100

	.elftype	@"ET_EXEC"


//--------------------- .note.nv.tkinfo           --------------------------
	.section	.note.nv.tkinfo,"",@"SHT_NOTE"
	.sectionflags	@"SHF_NOTE_NV_TKINFO"
	.tkinfo
        /*0018*/ 	.word	0x00000002
        /*0030*/ 	.string	""
        /*0030*/ 	.string	"ptxas"
        /*0030*/ 	.string	"Cuda compilation tools, release 13.0, V13.0.88"
        /*0030*/ 	.string	"Build cuda_13.0.r13.0/compiler.36424714_0"
        /*0030*/ 	.string	"-arch sm_100 -m 64 "



//--------------------- .note.nv.cuinfo           --------------------------
	.section	.note.nv.cuinfo,"",@"SHT_NOTE"
	.sectionflags	@"SHF_NOTE_NV_CUINFO"
        /*0018*/ 	.short	0x0002
        /*001a*/ 	.short	0x0064
        /*001c*/ 	.short	0x0082
	.zero		2


//--------------------- .nv.info                  --------------------------
	.section	.nv.info,"",@"SHT_CUDA_INFO"
	.align	4


	//----- nvinfo : EIATTR_REGCOUNT
	.align		4
        /*0000*/ 	.byte	0x04, 0x2f
        /*0002*/ 	.short	(.L_1 - .L_0)
	.align		4
.L_0:
        /*0004*/ 	.word	index@(_Z14jrc_cuda_deltaPfPjPKfPKiS4_S4_f)
        /*0008*/ 	.word	0x00000078


	//----- nvinfo : EIATTR_FRAME_SIZE
	.align		4
.L_1:
        /*000c*/ 	.byte	0x04, 0x11
        /*000e*/ 	.short	(.L_3 - .L_2)
	.align		4
.L_2:
        /*0010*/ 	.word	index@($__internal_1_$__cuda_sm3x_div_rn_noftz_f32_slowpath)
        /*0014*/ 	.word	0x00000000


	//----- nvinfo : EIATTR_FRAME_SIZE
	.align		4
.L_3:
        /*0018*/ 	.byte	0x04, 0x11
        /*001a*/ 	.short	(.L_5 - .L_4)
	.align		4
.L_4:
        /*001c*/ 	.word	index@($__internal_0_$__cuda_sm20_sqrt_rn_f32_slowpath)
        /*0020*/ 	.word	0x00000000


	//----- nvinfo : EIATTR_FRAME_SIZE
	.align		4
.L_5:
        /*0024*/ 	.byte	0x04, 0x11
        /*0026*/ 	.short	(.L_7 - .L_6)
	.align		4
.L_6:
        /*0028*/ 	.word	index@(_Z14jrc_cuda_deltaPfPjPKfPKiS4_S4_f)
        /*002c*/ 	.word	0x00000000


	//----- nvinfo : EIATTR_MIN_STACK_SIZE
	.align		4
.L_7:
        /*0030*/ 	.byte	0x04, 0x12
        /*0032*/ 	.short	(.L_9 - .L_8)
	.align		4
.L_8:
        /*0034*/ 	.word	index@(_Z14jrc_cuda_deltaPfPjPKfPKiS4_S4_f)
        /*0038*/ 	.word	0x00000000
.L_9:


//--------------------- .nv.compat                --------------------------
	.section	.nv.compat,"",@"SHT_CUDA_COMPAT_INFO"
	.align	4
        /*0000*/ 	.byte	0x02, 0x09, 0x00, 0x00, 0x02, 0x02, 0x01, 0x00, 0x02, 0x05, 0x05, 0x00, 0x03, 0x07, 0x01, 0x01
        /*0010*/ 	.byte	0x02, 0x03, 0x00, 0x00, 0x02, 0x06, 0x01, 0x00, 0x04, 0x0b, 0x08, 0x00, 0x01, 0x00, 0x00, 0x00
        /*0020*/ 	.byte	0x00, 0x00, 0x00, 0x00


//--------------------- .nv.info._Z14jrc_cuda_deltaPfPjPKfPKiS4_S4_f --------------------------
	.section	.nv.info._Z14jrc_cuda_deltaPfPjPKfPKiS4_S4_f,"",@"SHT_CUDA_INFO"
	.sectionflags	@""
	.align	4


	//----- nvinfo : EIATTR_CUDA_API_VERSION
	.align		4
        /*0000*/ 	.byte	0x04, 0x37
        /*0002*/ 	.short	(.L_11 - .L_10)
.L_10:
        /*0004*/ 	.word	0x00000082


	//----- nvinfo : EIATTR_KPARAM_INFO
	.align		4
.L_11:
        /*0008*/ 	.byte	0x04, 0x17
        /*000a*/ 	.short	(.L_13 - .L_12)
.L_12:
        /*000c*/ 	.word	0x00000000
        /*0010*/ 	.short	0x0006
        /*0012*/ 	.short	0x0030
        /*0014*/ 	.byte	0x00, 0xf0, 0x11, 0x00


	//----- nvinfo : EIATTR_KPARAM_INFO
	.align		4
.L_13:
        /*0018*/ 	.byte	0x04, 0x17
        /*001a*/ 	.short	(.L_15 - .L_14)
.L_14:
        /*001c*/ 	.word	0x00000000
        /*0020*/ 	.short	0x0005
        /*0022*/ 	.short	0x0028
        /*0024*/ 	.byte	0x00, 0xf5, 0x21, 0x00


	//----- nvinfo : EIATTR_KPARAM_INFO
	.align		4
.L_15:
        /*0028*/ 	.byte	0x04, 0x17
        /*002a*/ 	.short	(.L_17 - .L_16)
.L_16:
        /*002c*/ 	.word	0x00000000
        /*0030*/ 	.short	0x0004
        /*0032*/ 	.short	0x0020
        /*0034*/ 	.byte	0x00, 0xf5, 0x21, 0x00


	//----- nvinfo : EIATTR_KPARAM_INFO
	.align		4
.L_17:
        /*0038*/ 	.byte	0x04, 0x17
        /*003a*/ 	.short	(.L_19 - .L_18)
.L_18:
        /*003c*/ 	.word	0x00000000
        /*0040*/ 	.short	0x0003
        /*0042*/ 	.short	0x0018
        /*0044*/ 	.byte	0x00, 0xf5, 0x21, 0x00


	//----- nvinfo : EIATTR_KPARAM_INFO
	.align		4
.L_19:
        /*0048*/ 	.byte	0x04, 0x17
        /*004a*/ 	.short	(.L_21 - .L_20)
.L_20:
        /*004c*/ 	.word	0x00000000
        /*0050*/ 	.short	0x0002
        /*0052*/ 	.short	0x0010
        /*0054*/ 	.byte	0x00, 0xf5, 0x21, 0x00


	//----- nvinfo : EIATTR_KPARAM_INFO
	.align		4
.L_21:
        /*0058*/ 	.byte	0x04, 0x17
        /*005a*/ 	.short	(.L_23 - .L_22)
.L_22:
        /*005c*/ 	.word	0x00000000
        /*0060*/ 	.short	0x0001
        /*0062*/ 	.short	0x0008
        /*0064*/ 	.byte	0x00, 0xf5, 0x21, 0x00


	//----- nvinfo : EIATTR_KPARAM_INFO
	.align		4
.L_23:
        /*0068*/ 	.byte	0x04, 0x17
        /*006a*/ 	.short	(.L_25 - .L_24)
.L_24:
        /*006c*/ 	.word	0x00000000
        /*0070*/ 	.short	0x0000
        /*0072*/ 	.short	0x0000
        /*0074*/ 	.byte	0x00, 0xf5, 0x21, 0x00


	//----- nvinfo : EIATTR_SPARSE_MMA_MASK
	.align		4
.L_25:
        /*0078*/ 	.byte	0x03, 0x50
        /*007a*/ 	.short	0x0000


	//----- nvinfo : EIATTR_MAXREG_COUNT
	.align		4
        /*007c*/ 	.byte	0x03, 0x1b
        /*007e*/ 	.short	0x00ff


	//----- nvinfo : EIATTR_NUM_BARRIERS
	.align		4
        /*0080*/ 	.byte	0x02, 0x4c
        /*0082*/ 	.byte	0x01
	.zero		1


	//----- nvinfo : EIATTR_MERCURY_ISA_VERSION
	.align		4
        /*0084*/ 	.byte	0x03, 0x5f
        /*0086*/ 	.short	0x0101


	//----- nvinfo : EIATTR_VRC_CTA_INIT_COUNT
	.align		4
        /*0088*/ 	.byte	0x02, 0x4a
	.zero		1
	.zero		1


	//----- nvinfo : EIATTR_EXIT_INSTR_OFFSETS
	.align		4
        /*008c*/ 	.byte	0x04, 0x1c
        /*008e*/ 	.short	(.L_27 - .L_26)


	//   ....[0]....
.L_26:
        /*0090*/ 	.word	0x00003d80


	//   ....[1]....
        /*0094*/ 	.word	0x00004860


	//   ....[2]....
        /*0098*/ 	.word	0x00004dc0


	//----- nvinfo : EIATTR_CRS_STACK_SIZE
	.align		4
.L_27:
        /*009c*/ 	.byte	0x04, 0x1e
        /*009e*/ 	.short	(.L_29 - .L_28)
.L_28:
        /*00a0*/ 	.word	0x00000000


	//----- nvinfo : EIATTR_CBANK_PARAM_SIZE
	.align		4
.L_29:
        /*00a4*/ 	.byte	0x03, 0x19
        /*00a6*/ 	.short	0x0034


	//----- nvinfo : EIATTR_PARAM_CBANK
	.align		4
        /*00a8*/ 	.byte	0x04, 0x0a
        /*00aa*/ 	.short	(.L_31 - .L_30)
	.align		4
.L_30:
        /*00ac*/ 	.word	index@(.nv.constant0._Z14jrc_cuda_deltaPfPjPKfPKiS4_S4_f)
        /*00b0*/ 	.short	0x0380
        /*00b2*/ 	.short	0x0034


	//----- nvinfo : EIATTR_SW_WAR
	.align		4
.L_31:
        /*00b4*/ 	.byte	0x04, 0x36
        /*00b6*/ 	.short	(.L_33 - .L_32)
.L_32:
        /*00b8*/ 	.word	0x00000008
.L_33:


//--------------------- .nv.callgraph             --------------------------
	.section	.nv.callgraph,"",@"SHT_CUDA_CALLGRAPH"
	.align	4
	.sectionentsize	8
	.align		4
        /*0000*/ 	.word	0x00000000
	.align		4
        /*0004*/ 	.word	0xffffffff
	.align		4
        /*0008*/ 	.word	0x00000000
	.align		4
        /*000c*/ 	.word	0xfffffffe
	.align		4
        /*0010*/ 	.word	0x00000000
	.align		4
        /*0014*/ 	.word	0xfffffffd
	.align		4
        /*0018*/ 	.word	0x00000000
	.align		4
        /*001c*/ 	.word	0xfffffffc


//--------------------- .text._Z14jrc_cuda_deltaPfPjPKfPKiS4_S4_f --------------------------
	.section	.text._Z14jrc_cuda_deltaPfPjPKfPKiS4_S4_f,"ax",@progbits
	.align	128
        .global         _Z14jrc_cuda_deltaPfPjPKfPKiS4_S4_f
        .type           _Z14jrc_cuda_deltaPfPjPKfPKiS4_S4_f,@function
        .size           _Z14jrc_cuda_deltaPfPjPKfPKiS4_S4_f,(.L_x_53 - _Z14jrc_cuda_deltaPfPjPKfPKiS4_S4_f)
        .other          _Z14jrc_cuda_deltaPfPjPKfPKiS4_S4_f,@"STO_CUDA_ENTRY STV_DEFAULT"
_Z14jrc_cuda_deltaPfPjPKfPKiS4_S4_f:
.text._Z14jrc_cuda_deltaPfPjPKfPKiS4_S4_f:
[----:B------:R-:W-:Y:S08]  /*0000*/  LDC R1, c[0x0][0x37c] ;  /* 0x0000df00ff017b82 */ /* 0x000ff00000000800 */
[----:B------:R-:W0:Y:S01]  /*0010*/  LDC.64 R4, c[0x0][0x3a8] ;  /* 0x0000ea00ff047b82 */ /* 0x000e220000000a00 */
[----:B------:R-:W0:Y:S02]  /*0020*/  LDCU.64 UR8, c[0x0][0x358] ;  /* 0x00006b00ff0877ac */ /* 0x000e240008000a00 */
[----:B0-----:R-:W2:Y:S05]  /*0030*/  LDG.E R0, desc[UR8][R4.64] ;  /* 0x0000000804007981 */ /* 0x001eaa000c1e1900 */
[----:B------:R-:W-:Y:S01]  /*0040*/  S2UR UR4, SR_CTAID.X ;  /* 0x00000000000479c3 */ /* 0x000fe20000002500 */
[----:B------:R-:W0:Y:S01]  /*0050*/  LDCU UR6, c[0x0][0x370] ;  /* 0x00006e00ff0677ac */ /* 0x000e220008000800 */
[----:B------:R-:W3:Y:S04]  /*0060*/  LDG.E R10, desc[UR8][R4.64+0x8] ;  /* 0x00000808040a7981 */ /* 0x000ee8000c1e1900 */
[----:B------:R-:W4:Y:S02]  /*0070*/  LDG.E R8, desc[UR8][R4.64+0xc] ;  /* 0x00000c0804087981 */ /* 0x000f24000c1e1900 */
[----:B------:R-:W0:Y:S02]  /*0080*/  S2UR UR5, SR_CTAID.Y ;  /* 0x00000000000579c3 */ /* 0x000e240000002600 */
[----:B------:R-:W4:Y:S01]  /*0090*/  LDG.E R90, desc[UR8][R4.64+0x10] ;  /* 0x00001008045a7981 */ /* 0x000f22000c1e1900 */
[----:B------:R-:W1:Y:S01]  /*00a0*/  S2R R88, SR_TID.X ;  /* 0x0000000000587919 */ /* 0x000e620000002100 */
[----:B------:R-:W1:Y:S01]  /*00b0*/  S2R R20, SR_CgaCtaId ;  /* 0x0000000000147919 */ /* 0x000e620000008800 */
[----:B------:R-:W-:Y:S01]  /*00c0*/  MOV R21, 0x400 ;  /* 0x0000040000157802 */ /* 0x000fe20000000f00 */
[----:B------:R-:W-:Y:S01]  /*00d0*/  BSSY.RECONVERGENT B0, `(.L_x_0) ;  /* 0x000009d000007945 */ /* 0x000fe20003800200 */
[----:B------:R1:W5:Y:S01]  /*00e0*/  LDG.E R91, desc[UR8][R4.64+0x4] ;  /* 0x00000408045b7981 */ /* 0x000362000c1e1900 */
[----:B0-----:R-:W-:-:S04]  /*00f0*/  UIMAD UR4, UR5, UR6, UR4 ;  /* 0x00000006050472a4 */ /* 0x001fc8000f8e0204 */
[----:B------:R-:W-:-:S06]  /*0100*/  USHF.L.U32 UR4, UR4, 0x4, URZ ;  /* 0x0000000404047899 */ /* 0x000fcc00080006ff */
[----:B-1----:R-:W-:Y:S01]  /*0110*/  IADD3 R9, PT, PT, R88, UR4, RZ ;  /* 0x0000000458097c10 */ /* 0x002fe2000fffe0ff */
[----:B------:R-:W-:Y:S01]  /*0120*/  IMAD.U32 R89, RZ, RZ, UR4 ;  /* 0x00000004ff597e24 */ /* 0x000fe2000f8e00ff */
[----:B------:R-:W-:-:S04]  /*0130*/  IADD3 R13, PT, PT, R21, 0x4bc0, RZ ;  /* 0x00004bc0150d7810 */ /* 0x000fc80007ffe0ff */
[----:B------:R-:W-:Y:S02]  /*0140*/  LEA R5, R20, R13, 0x18 ;  /* 0x0000000d14057211 */ /* 0x000fe400078ec0ff */
[----:B--2---:R-:W-:-:S13]  /*0150*/  R2UR UR10, R0 ;  /* 0x00000000000a72ca */ /* 0x004fda00000e0000 */
[----:B------:R-:W-:-:S04]  /*0160*/  ISETP.GE.AND P0, PT, R9, UR10, PT ;  /* 0x0000000a09007c0c */ /* 0x000fc8000bf06270 */
[----:B------:R-:W-:Y:S02]  /*0170*/  ISETP.GT.U32.OR P0, PT, R88, 0xf, P0 ;  /* 0x0000000f5800780c */ /* 0x000fe40000704470 */
[----:B---3--:R-:W-:-:S11]  /*0180*/  R2UR UR7, R10 ;  /* 0x000000000a0772ca */ /* 0x008fd600000e0000 */
[----:B------:R-:W0:Y:S08]  /*0190*/  @!P0 LDC.64 R6, c[0x0][0x398] ;  /* 0x0000e600ff068b82 */ /* 0x000e300000000a00 */
[----:B------:R-:W1:Y:S01]  /*01a0*/  @!P0 LDC.64 R2, c[0x0][0x3a0] ;  /* 0x0000e800ff028b82 */ /* 0x000e620000000a00 */
[----:B------:R-:W-:Y:S01]  /*01b0*/  ISETP.GE.AND P2, PT, R88, UR7, PT ;  /* 0x0000000758007c0c */ /* 0x000fe2000bf46270 */
[----:B------:R-:W-:Y:S01]  /*01c0*/  @!P0 VIADD R11, R21, 0x40 ;  /* 0x00000040150b8836 */ /* 0x000fe20000000000 */
[----:B----4-:R-:W-:-:S04]  /*01d0*/  R2UR UR11, R8 ;  /* 0x00000000080b72ca */ /* 0x010fc800000e0000 */
[----:B------:R-:W-:Y:S01]  /*01e0*/  @!P0 LEA R11, R20, R11, 0x18 ;  /* 0x0000000b140b8211 */ /* 0x000fe200078ec0ff */
[----:B0-----:R-:W-:-:S05]  /*01f0*/  @!P0 IMAD.WIDE R6, R9, 0x4, R6 ;  /* 0x0000000409068825 */ /* 0x001fca00078e0206 */
[----:B------:R0:W5:Y:S01]  /*0200*/  @!P0 LDG.E R0, desc[UR8][R6.64] ;  /* 0x0000000806008981 */ /* 0x000162000c1e1900 */
[----:B-1----:R-:W-:-:S04]  /*0210*/  @!P0 IMAD.WIDE R2, R9, 0x4, R2 ;  /* 0x0000000409028825 */ /* 0x002fc800078e0202 */
[----:B------:R-:W-:Y:S01]  /*0220*/  VIADD R9, R21, 0x80 ;  /* 0x0000008015097836 */ /* 0x000fe20000000000 */
[----:B------:R-:W-:Y:S01]  /*0230*/  ISETP.NE.AND P1, PT, R90, 0x1, PT ;  /* 0x000000015a00780c */ /* 0x000fe20003f25270 */
[----:B------:R1:W5:Y:S01]  /*0240*/  @!P0 LDG.E R2, desc[UR8][R2.64] ;  /* 0x0000000802028981 */ /* 0x000362000c1e1900 */
[C---:B0-----:R-:W-:Y:S02]  /*0250*/  @!P0 LEA R7, R20.reuse, R21, 0x18 ;  /* 0x0000001514078211 */ /* 0x041fe400078ec0ff */
[----:B------:R-:W-:Y:S02]  /*0260*/  LEA R9, R20, R9, 0x18 ;  /* 0x0000000914097211 */ /* 0x000fe400078ec0ff */
[C---:B------:R-:W-:Y:S01]  /*0270*/  @!P0 LEA R27, R88.reuse, R11, 0x2 ;  /* 0x0000000b581b8211 */ /* 0x040fe200078e10ff */
[C---:B------:R-:W-:Y:S01]  /*0280*/  @!P0 IMAD R25, R88.reuse, 0x4, R7 ;  /* 0x0000000458198824 */ /* 0x040fe200078e0207 */
[----:B-1----:R-:W-:Y:S01]  /*0290*/  LEA R3, R88, R9, 0x6 ;  /* 0x0000000958037211 */ /* 0x002fe200078e30ff */
[----:B------:R-:W-:Y:S06]  /*02a0*/  @P2 BRA `(.L_x_1) ;  /* 0x0000000400fc2947 */ /* 0x000fec0003800000 */
[C---:B------:R-:W-:Y:S01]  /*02b0*/  ISETP.GE.AND P2, PT, R89.reuse, UR10, PT ;  /* 0x0000000a59007c0c */ /* 0x040fe2000bf46270 */
[C---:B------:R-:W-:Y:S01]  /*02c0*/  VIADD R23, R89.reuse, 0x2 ;  /* 0x0000000259177836 */ /* 0x040fe20000000000 */
[C---:B------:R-:W-:Y:S01]  /*02d0*/  IADD3 R19, PT, PT, R89.reuse, 0x1, RZ ;  /* 0x0000000159137810 */ /* 0x040fe20007ffe0ff */
[----:B------:R-:W-:Y:S01]  /*02e0*/  HFMA2 R4, -RZ, RZ, 0, 0 ;  /* 0x00000000ff047431 */ /* 0x000fe200000001ff */
[C---:B------:R-:W-:Y:S01]  /*02f0*/  IADD3 R29, PT, PT, R89.reuse, 0x3, RZ ;  /* 0x00000003591d7810 */ /* 0x040fe20007ffe0ff */
[----:B------:R-:W-:Y:S01]  /*0300*/  VIADD R31, R89, 0x4 ;  /* 0x00000004591f7836 */ /* 0x000fe20000000000 */
[----:B------:R-:W-:Y:S01]  /*0310*/  ISETP.GE.AND P3, PT, R19, UR10, PT ;  /* 0x0000000a13007c0c */ /* 0x000fe2000bf66270 */
[----:B------:R-:W-:Y:S01]  /*0320*/  VIADD R33, R89, 0x5 ;  /* 0x0000000559217836 */ /* 0x000fe20000000000 */
[----:B------:R-:W-:Y:S02]  /*0330*/  ISETP.GE.AND P4, PT, R23, UR10, PT ;  /* 0x0000000a17007c0c */ /* 0x000fe4000bf86270 */
[----:B------:R-:W-:-:S02]  /*0340*/  ISETP.GE.AND P5, PT, R29, UR10, PT ;  /* 0x0000000a1d007c0c */ /* 0x000fc4000bfa6270 */
[----:B------:R-:W-:Y:S01]  /*0350*/  ISETP.GE.AND P6, PT, R31, UR10, PT ;  /* 0x0000000a1f007c0c */ /* 0x000fe2000bfc6270 */
[----:B------:R-:W0:Y:S01]  /*0360*/  @!P2 LDC.64 R6, c[0x0][0x390] ;  /* 0x0000e400ff06ab82 */ /* 0x000e220000000a00 */
[----:B------:R-:W-:-:S07]  /*0370*/  @!P2 IMAD R11, R89, UR7, R88 ;  /* 0x00000007590bac24 */ /* 0x000fce000f8e0258 */
[----:B------:R-:W1:Y:S08]  /*0380*/  @!P3 LDC.64 R8, c[0x0][0x390] ;  /* 0x0000e400ff08bb82 */ /* 0x000e700000000a00 */
[----:B------:R-:W2:Y:S01]  /*0390*/  @!P5 LDC.64 R12, c[0x0][0x390] ;  /* 0x0000e400ff0cdb82 */ /* 0x000ea20000000a00 */
[----:B0-----:R-:W-:-:S07]  /*03a0*/  @!P2 IMAD.WIDE R6, R11, 0x4, R6 ;  /* 0x000000040b06a825 */ /* 0x001fce00078e0206 */
[----:B------:R-:W0:Y:S01]  /*03b0*/  @!P6 LDC.64 R14, c[0x0][0x390] ;  /* 0x0000e400ff0eeb82 */ /* 0x000e220000000a00 */
[----:B------:R2:W3:Y:S01]  /*03c0*/  @!P2 LDG.E R4, desc[UR8][R6.64] ;  /* 0x000000080604a981 */ /* 0x0004e2000c1e1900 */
[----:B------:R-:W-:-:S06]  /*03d0*/  ISETP.GE.AND P2, PT, R33, UR10, PT ;  /* 0x0000000a21007c0c */ /* 0x000fcc000bf46270 */
[----:B------:R-:W4:Y:S01]  /*03e0*/  @!P4 LDC.64 R10, c[0x0][0x390] ;  /* 0x0000e400ff0acb82 */ /* 0x000f220000000a00 */
[----:B------:R-:W-:-:S04]  /*03f0*/  @!P3 IMAD R19, R19, UR7, R88 ;  /* 0x000000071313bc24 */ /* 0x000fc8000f8e0258 */
[----:B-1----:R-:W-:-:S03]  /*0400*/  @!P3 IMAD.WIDE R8, R19, 0x4, R8 ;  /* 0x000000041308b825 */ /* 0x002fc600078e0208 */
[----:B------:R-:W1:Y:S01]  /*0410*/  @!P2 LDC.64 R16, c[0x0][0x390] ;  /* 0x0000e400ff10ab82 */ /* 0x000e620000000a00 */
[----:B------:R-:W-:Y:S02]  /*0420*/  @!P4 IMAD R19, R23, UR7, R88 ;  /* 0x000000071713cc24 */ /* 0x000fe4000f8e0258 */
[----:B------:R-:W3:Y:S02]  /*0430*/  @!P3 LDG.E R8, desc[UR8][R8.64] ;  /* 0x000000080808b981 */ /* 0x000ee4000c1e1900 */
[----:B----4-:R-:W-:-:S04]  /*0440*/  @!P4 IMAD.WIDE R10, R19, 0x4, R10 ;  /* 0x00000004130ac825 */ /* 0x010fc800078e020a */
[----:B------:R-:W-:Y:S02]  /*0450*/  @!P5 IMAD R19, R29, UR7, R88 ;  /* 0x000000071d13dc24 */ /* 0x000fe4000f8e0258 */
[----:B------:R-:W4:Y:S02]  /*0460*/  @!P4 LDG.E R10, desc[UR8][R10.64] ;  /* 0x000000080a0ac981 */ /* 0x000f24000c1e1900 */
[----:B--2---:R-:W-:-:S04]  /*0470*/  @!P5 IMAD.WIDE R6, R19, 0x4, R12 ;  /* 0x000000041306d825 */ /* 0x004fc800078e020c */
[----:B------:R-:W-:Y:S01]  /*0480*/  @!P6 IMAD R13, R31, UR7, R88 ;  /* 0x000000071f0dec24 */ /* 0x000fe2000f8e0258 */
[----:B------:R2:W4:Y:S03]  /*0490*/  @!P5 LDG.E R18, desc[UR8][R6.64] ;  /* 0x000000080612d981 */ /* 0x000526000c1e1900 */
[----:B0-----:R-:W-:-:S04]  /*04a0*/  @!P6 IMAD.WIDE R12, R13, 0x4, R14 ;  /* 0x000000040d0ce825 */ /* 0x001fc800078e020e */
[----:B------:R-:W-:Y:S01]  /*04b0*/  @!P2 IMAD R15, R33, UR7, R88 ;  /* 0x00000007210fac24 */ /* 0x000fe2000f8e0258 */
[----:B------:R-:W4:Y:S03]  /*04c0*/  @!P6 LDG.E R22, desc[UR8][R12.64] ;  /* 0x000000080c16e981 */ /* 0x000f26000c1e1900 */
[----:B-1----:R-:W-:-:S05]  /*04d0*/  @!P2 IMAD.WIDE R14, R15, 0x4, R16 ;  /* 0x000000040f0ea825 */ /* 0x002fca00078e0210 */
[----:B------:R-:W4:Y:S01]  /*04e0*/  @!P2 LDG.E R16, desc[UR8][R14.64] ;  /* 0x000000080e10a981 */ /* 0x000f22000c1e1900 */
[----:B------:R-:W-:-:S03]  /*04f0*/  IADD3 R17, PT, PT, R89, 0x6, RZ ;  /* 0x0000000659117810 */ /* 0x000fc60007ffe0ff */
[----:B------:R-:W-:Y:S01]  /*0500*/  @P3 STS [R3+0x4], RZ ;  /* 0x000004ff03003388 */ /* 0x000fe20000000800 */
[C---:B------:R-:W-:Y:S01]  /*0510*/  IADD3 R23, PT, PT, R89.reuse, 0x8, RZ ;  /* 0x0000000859177810 */ /* 0x040fe20007ffe0ff */
[C---:B------:R-:W-:Y:S02]  /*0520*/  VIADD R19, R89.reuse, 0x7 ;  /* 0x0000000759137836 */ /* 0x040fe40000000000 */
[----:B------:R-:W-:Y:S01]  /*0530*/  @P5 STS [R3+0xc], RZ ;  /* 0x00000cff03005388 */ /* 0x000fe20000000800 */
[----:B------:R-:W-:-:S03]  /*0540*/  VIADD R29, R89, 0x9 ;  /* 0x00000009591d7836 */ /* 0x000fc60000000000 */
[----:B------:R-:W-:Y:S01]  /*0550*/  @P4 STS [R3+0x8], RZ ;  /* 0x000008ff03004388 */ /* 0x000fe20000000800 */
[----:B------:R-:W-:-:S03]  /*0560*/  IADD3 R31, PT, PT, R89, 0xa, RZ ;  /* 0x0000000a591f7810 */ /* 0x000fc60007ffe0ff */
[----:B------:R-:W-:Y:S04]  /*0570*/  @P6 STS [R3+0x10], RZ ;  /* 0x000010ff03006388 */ /* 0x000fe80000000800 */
[----:B------:R-:W-:Y:S04]  /*0580*/  @P2 STS [R3+0x14], RZ ;  /* 0x000014ff03002388 */ /* 0x000fe80000000800 */
[----:B---3--:R0:W-:Y:S01]  /*0590*/  @!P3 STS [R3+0x4], R8 ;  /* 0x000004080300b388 */ /* 0x0081e20000000800 */
[----:B------:R-:W-:-:S13]  /*05a0*/  ISETP.GE.AND P3, PT, R17, UR10, PT ;  /* 0x0000000a11007c0c */ /* 0x000fda000bf66270 */
[----:B--2---:R-:W1:Y:S01]  /*05b0*/  @!P3 LDC.64 R6, c[0x0][0x390] ;  /* 0x0000e400ff06bb82 */ /* 0x004e620000000a00 */
[----:B----4-:R2:W-:Y:S01]  /*05c0*/  @!P4 STS [R3+0x8], R10 ;  /* 0x0000080a0300c388 */ /* 0x0105e20000000800 */
[----:B------:R-:W-:-:S03]  /*05d0*/  ISETP.GE.AND P4, PT, R19, UR10, PT ;  /* 0x0000000a13007c0c */ /* 0x000fc6000bf86270 */
[----:B------:R-:W-:Y:S01]  /*05e0*/  @!P5 STS [R3+0xc], R18 ;  /* 0x00000c120300d388 */ /* 0x000fe20000000800 */
[----:B------:R-:W-:-:S09]  /*05f0*/  ISETP.GE.AND P5, PT, R23, UR10, PT ;  /* 0x0000000a17007c0c */ /* 0x000fd2000bfa6270 */
[----:B0-----:R-:W0:Y:S01]  /*0600*/  @!P4 LDC.64 R8, c[0x0][0x390] ;  /* 0x0000e400ff08cb82 */ /* 0x001e220000000a00 */
[----:B------:R-:W-:Y:S01]  /*0610*/  @!P6 STS [R3+0x10], R22 ;  /* 0x000010160300e388 */ /* 0x000fe20000000800 */
[----:B------:R-:W-:-:S06]  /*0620*/  ISETP.GE.AND P6, PT, R29, UR10, PT ;  /* 0x0000000a1d007c0c */ /* 0x000fcc000bfc6270 */
[----:B--2---:R-:W2:Y:S01]  /*0630*/  @!P5 LDC.64 R10, c[0x0][0x390] ;  /* 0x0000e400ff0adb82 */ /* 0x004ea20000000a00 */
[----:B------:R3:W-:Y:S01]  /*0640*/  @!P2 STS [R3+0x14], R16 ;  /* 0x000014100300a388 */ /* 0x0007e20000000800 */
[----:B------:R-:W-:-:S06]  /*0650*/  ISETP.GE.AND P2, PT, R31, UR10, PT ;  /* 0x0000000a1f007c0c */ /* 0x000fcc000bf46270 */
[----:B------:R-:W4:Y:S01]  /*0660*/  @!P6 LDC.64 R12, c[0x0][0x390] ;  /* 0x0000e400ff0ceb82 */ /* 0x000f220000000a00 */
[----:B------:R-:W-:-:S07]  /*0670*/  @!P3 IMAD R17, R17, UR7, R88 ;  /* 0x000000071111bc24 */ /* 0x000fce000f8e0258 */
[----:B------:R-:W3:Y:S01]  /*0680*/  @!P2 LDC.64 R14, c[0x0][0x390] ;  /* 0x0000e400ff0eab82 */ /* 0x000ee20000000a00 */
[----:B-1----:R-:W-:-:S04]  /*0690*/  @!P3 IMAD.WIDE R6, R17, 0x4, R6 ;  /* 0x000000041106b825 */ /* 0x002fc800078e0206 */
[--C-:B------:R-:W-:Y:S02]  /*06a0*/  @!P5 IMAD R17, R23, UR7, R88.reuse ;  /* 0x000000071711dc24 */ /* 0x100fe4000f8e0258 */
[----:B------:R-:W-:Y:S01]  /*06b0*/  @!P4 IMAD R19, R19, UR7, R88 ;  /* 0x000000071313cc24 */ /* 0x000fe2000f8e0258 */
[----:B------:R-:W3:Y:S01]  /*06c0*/  @!P3 LDG.E R6, desc[UR8][R6.64] ;  /* 0x000000080606b981 */ /* 0x000ee2000c1e1900 */
[----:B--2---:R-:W-:-:S04]  /*06d0*/  @!P5 IMAD.WIDE R10, R17, 0x4, R10 ;  /* 0x00000004110ad825 */ /* 0x004fc800078e020a */
[----:B------:R-:W-:Y:S02]  /*06e0*/  @!P6 IMAD R17, R29, UR7, R88 ;  /* 0x000000071d11ec24 */ /* 0x000fe4000f8e0258 */
[----:B0-----:R-:W-:Y:S01]  /*06f0*/  @!P4 IMAD.WIDE R8, R19, 0x4, R8 ;  /* 0x000000041308c825 */ /* 0x001fe200078e0208 */
[----:B------:R-:W2:Y:S03]  /*0700*/  @!P5 LDG.E R10, desc[UR8][R10.64] ;  /* 0x000000080a0ad981 */ /* 0x000ea6000c1e1900 */
[----:B----4-:R-:W-:Y:S02]  /*0710*/  @!P6 IMAD.WIDE R12, R17, 0x4, R12 ;  /* 0x00000004110ce825 */ /* 0x010fe400078e020c */
[----:B------:R-:W4:Y:S02]  /*0720*/  @!P4 LDG.E R8, desc[UR8][R8.64] ;  /* 0x000000080808c981 */ /* 0x000f24000c1e1900 */
[----:B------:R-:W-:-:S02]  /*0730*/  @!P2 IMAD R17, R31, UR7, R88 ;  /* 0x000000071f11ac24 */ /* 0x000fc4000f8e0258 */
[----:B---3--:R-:W3:Y:S02]  /*0740*/  @!P6 LDG.E R16, desc[UR8][R12.64] ;  /* 0x000000080c10e981 */ /* 0x008ee4000c1e1900 */
[----:B------:R-:W-:-:S05]  /*0750*/  @!P2 IMAD.WIDE R14, R17, 0x4, R14 ;  /* 0x00000004110ea825 */ /* 0x000fca00078e020e */
[----:B------:R-:W3:Y:S01]  /*0760*/  @!P2 LDG.E R18, desc[UR8][R14.64] ;  /* 0x000000080e12a981 */ /* 0x000ee2000c1e1900 */
[C---:B------:R-:W-:Y:S01]  /*0770*/  VIADD R17, R89.reuse, 0xb ;  /* 0x0000000b59117836 */ /* 0x040fe20000000000 */
[C---:B------:R-:W-:Y:S02]  /*0780*/  IADD3 R19, PT, PT, R89.reuse, 0xc, RZ ;  /* 0x0000000c59137810 */ /* 0x040fe40007ffe0ff */
[----:B------:R-:W-:Y:S01]  /*0790*/  @P3 STS [R3+0x18], RZ ;  /* 0x000018ff03003388 */ /* 0x000fe20000000800 */
[----:B------:R-:W-:-:S03]  /*07a0*/  VIADD R23, R89, 0xd ;  /* 0x0000000d59177836 */ /* 0x000fc60000000000 */
[----:B------:R-:W-:Y:S01]  /*07b0*/  @P4 STS [R3+0x1c], RZ ;  /* 0x00001cff03004388 */ /* 0x000fe20000000800 */
[C---:B------:R-:W-:Y:S01]  /*07c0*/  VIADD R31, R89.reuse, 0xf ;  /* 0x0000000f591f7836 */ /* 0x040fe20000000000 */
[----:B------:R-:W-:Y:S02]  /*07d0*/  IADD3 R29, PT, PT, R89, 0xe, RZ ;  /* 0x0000000e591d7810 */ /* 0x000fe40007ffe0ff */
[----:B------:R-:W-:Y:S04]  /*07e0*/  @P5 STS [R3+0x20], RZ ;  /* 0x000020ff03005388 */ /* 0x000fe80000000800 */
[----:B------:R-:W-:Y:S04]  /*07f0*/  @P6 STS [R3+0x24], RZ ;  /* 0x000024ff03006388 */ /* 0x000fe80000000800 */
[----:B------:R-:W-:Y:S04]  /*0800*/  @P2 STS [R3+0x28], RZ ;  /* 0x000028ff03002388 */ /* 0x000fe80000000800 */
[----:B------:R0:W-:Y:S01]  /*0810*/  @!P3 STS [R3+0x18], R6 ;  /* 0x000018060300b388 */ /* 0x0001e20000000800 */
[----:B------:R-:W-:-:S03]  /*0820*/  ISETP.GE.AND P3, PT, R17, UR10, PT ;  /* 0x0000000a11007c0c */ /* 0x000fc6000bf66270 */
[----:B--2---:R-:W-:Y:S04]  /*0830*/  @!P5 STS [R3+0x20], R10 ;  /* 0x0000200a0300d388 */ /* 0x004fe80000000800 */
[----:B----4-:R1:W-:Y:S01]  /*0840*/  @!P4 STS [R3+0x1c], R8 ;  /* 0x00001c080300c388 */ /* 0x0103e20000000800 */
[----:B------:R-:W-:-:S05]  /*0850*/  ISETP.GE.AND P4, PT, R19, UR10, PT ;  /* 0x0000000a13007c0c */ /* 0x000fca000bf86270 */
[----:B0-----:R-:W0:Y:S01]  /*0860*/  @!P3 LDC.64 R6, c[0x0][0x390] ;  /* 0x0000e400ff06bb82 */ /* 0x001e220000000a00 */
[----:B------:R-:W-:Y:S01]  /*0870*/  ISETP.GE.AND P5, PT, R29, UR10, PT ;  /* 0x0000000a1d007c0c */ /* 0x000fe2000bfa6270 */
[----:B---3--:R2:W-:Y:S01]  /*0880*/  @!P6 STS [R3+0x24], R16 ;  /* 0x000024100300e388 */ /* 0x0085e20000000800 */
[----:B------:R-:W-:-:S03]  /*0890*/  ISETP.GE.AND P6, PT, R23, UR10, PT ;  /* 0x0000000a17007c0c */ /* 0x000fc6000bfc6270 */
[----:B------:R2:W-:Y:S01]  /*08a0*/  @!P2 STS [R3+0x28], R18 ;  /* 0x000028120300a388 */ /* 0x0005e20000000800 */
[----:B------:R-:W-:Y:S01]  /*08b0*/  ISETP.GE.AND P2, PT, R31, UR10, PT ;  /* 0x0000000a1f007c0c */ /* 0x000fe2000bf46270 */
[----:B-1----:R-:W1:Y:S08]  /*08c0*/  @!P4 LDC.64 R8, c[0x0][0x390] ;  /* 0x0000e400ff08cb82 */ /* 0x002e700000000a00 */
[----:B------:R-:W3:Y:S08]  /*08d0*/  @!P6 LDC.64 R10, c[0x0][0x390] ;  /* 0x0000e400ff0aeb82 */ /* 0x000ef00000000a00 */
[----:B------:R-:W4:Y:S08]  /*08e0*/  @!P5 LDC.64 R12, c[0x0][0x390] ;  /* 0x0000e400ff0cdb82 */ /* 0x000f300000000a00 */
[----:B------:R-:W2:Y:S01]  /*08f0*/  @!P2 LDC.64 R14, c[0x0][0x390] ;  /* 0x0000e400ff0eab82 */ /* 0x000ea20000000a00 */
[----:B------:R-:W-:-:S02]  /*0900*/  @!P3 IMAD R17, R17, UR7, R88 ;  /* 0x000000071111bc24 */ /* 0x000fc4000f8e0258 */
[----:B------:R-:W-:Y:S02]  /*0910*/  @!P4 IMAD R19, R19, UR7, R88 ;  /* 0x000000071313cc24 */ /* 0x000fe4000f8e0258 */
[----:B0-----:R-:W-:-:S04]  /*0920*/  @!P3 IMAD.WIDE R6, R17, 0x4, R6 ;  /* 0x000000041106b825 */ /* 0x001fc800078e0206 */
[----:B-1----:R-:W-:Y:S02]  /*0930*/  @!P4 IMAD.WIDE R8, R19, 0x4, R8 ;  /* 0x000000041308c825 */ /* 0x002fe400078e0208 */
[----:B------:R-:W2:Y:S02]  /*0940*/  @!P3 LDG.E R6, desc[UR8][R6.64] ;  /* 0x000000080606b981 */ /* 0x000ea4000c1e1900 */
[--C-:B------:R-:W-:Y:S02]  /*0950*/  @!P6 IMAD R23, R23, UR7, R88.reuse ;  /* 0x000000071717ec24 */ /* 0x100fe4000f8e0258 */
[--C-:B------:R-:W-:Y:S01]  /*0960*/  @!P5 IMAD R17, R29, UR7, R88.reuse ;  /* 0x000000071d11dc24 */ /* 0x100fe2000f8e0258 */
[----:B------:R-:W2:Y:S01]  /*0970*/  @!P4 LDG.E R8, desc[UR8][R8.64] ;  /* 0x000000080808c981 */ /* 0x000ea2000c1e1900 */
[----:B------:R-:W-:Y:S02]  /*0980*/  @!P2 IMAD R19, R31, UR7, R88 ;  /* 0x000000071f13ac24 */ /* 0x000fe4000f8e0258 */
[----:B---3--:R-:W-:-:S04]  /*0990*/  @!P6 IMAD.WIDE R10, R23, 0x4, R10 ;  /* 0x00000004170ae825 */ /* 0x008fc800078e020a */
[----:B----4-:R-:W-:Y:S02]  /*09a0*/  @!P5 IMAD.WIDE R12, R17, 0x4, R12 ;  /* 0x00000004110cd825 */ /* 0x010fe400078e020c */
[----:B------:R-:W3:Y:S02]  /*09b0*/  @!P6 LDG.E R10, desc[UR8][R10.64] ;  /* 0x000000080a0ae981 */ /* 0x000ee4000c1e1900 */
[----:B--2---:R-:W-:Y:S02]  /*09c0*/  @!P2 IMAD.WIDE R14, R19, 0x4, R14 ;  /* 0x00000004130ea825 */ /* 0x004fe400078e020e */
[----:B------:R-:W2:Y:S04]  /*09d0*/  @!P5 LDG.E R12, desc[UR8][R12.64] ;  /* 0x000000080c0cd981 */ /* 0x000ea8000c1e1900 */
[----:B------:R-:W4:Y:S04]  /*09e0*/  @!P2 LDG.E R14, desc[UR8][R14.64] ;  /* 0x000000080e0ea981 */ /* 0x000f28000c1e1900 */
[----:B------:R0:W-:Y:S04]  /*09f0*/  @P3 STS [R3+0x2c], RZ ;  /* 0x00002cff03003388 */ /* 0x0001e80000000800 */
[----:B------:R0:W-:Y:S04]  /*0a00*/  @P4 STS [R3+0x30], RZ ;  /* 0x000030ff03004388 */ /* 0x0001e80000000800 */
[----:B------:R0:W-:Y:S04]  /*0a10*/  @P6 STS [R3+0x34], RZ ;  /* 0x000034ff03006388 */ /* 0x0001e80000000800 */
[----:B------:R0:W-:Y:S04]  /*0a20*/  @P5 STS [R3+0x38], RZ ;  /* 0x000038ff03005388 */ /* 0x0001e80000000800 */
[----:B------:R0:W-:Y:S04]  /*0a30*/  @P2 STS [R3+0x3c], RZ ;  /* 0x00003cff03002388 */ /* 0x0001e80000000800 */
[----:B------:R0:W-:Y:S04]  /*0a40*/  STS [R3], R4 ;  /* 0x0000000403007388 */ /* 0x0001e80000000800 */
[----:B------:R0:W-:Y:S04]  /*0a50*/  @!P3 STS [R3+0x2c], R6 ;  /* 0x00002c060300b388 */ /* 0x0001e80000000800 */
[----:B------:R0:W-:Y:S04]  /*0a60*/  @!P4 STS [R3+0x30], R8 ;  /* 0x000030080300c388 */ /* 0x0001e80000000800 */
[----:B---3--:R0:W-:Y:S04]  /*0a70*/  @!P6 STS [R3+0x34], R10 ;  /* 0x0000340a0300e388 */ /* 0x0081e80000000800 */
[----:B--2---:R0:W-:Y:S04]  /*0a80*/  @!P5 STS [R3+0x38], R12 ;  /* 0x0000380c0300d388 */ /* 0x0041e80000000800 */
[----:B----4-:R0:W-:Y:S02]  /*0a90*/  @!P2 STS [R3+0x3c], R14 ;  /* 0x00003c0e0300a388 */ /* 0x0101e40000000800 */
.L_x_1:
[----:B------:R-:W-:Y:S05]  /*0aa0*/  BSYNC.RECONVERGENT B0 ;  /* 0x0000000000007941 */ /* 0x000fea0003800200 */
.L_x_0:
[----:B-----5:R1:W-:Y:S01]  /*0ab0*/  @!P0 STS [R25], R0 ;  /* 0x0000000019008388 */ /* 0x0203e20000000800 */
[C---:B------:R-:W-:Y:S01]  /*0ac0*/  ISETP.GT.U32.OR P1, PT, R88.reuse, 0xf, P1 ;  /* 0x0000000f5800780c */ /* 0x040fe20000f24470 */
[----:B------:R-:W-:Y:S01]  /*0ad0*/  BSSY.RECONVERGENT B0, `(.L_x_2) ;  /* 0x0000078000007945 */ /* 0x000fe20003800200 */
[----:B------:R-:W-:Y:S01]  /*0ae0*/  LEA R31, R88, R5, 0x2 ;  /* 0x00000005581f7211 */ /* 0x000fe200078e10ff */
[----:B------:R1:W-:Y:S01]  /*0af0*/  @!P0 STS [R27], R2 ;  /* 0x000000021b008388 */ /* 0x0003e20000000800 */
[C---:B------:R-:W-:Y:S01]  /*0b00*/  VIADD R87, R89.reuse, 0x1 ;  /* 0x0000000159577836 */ /* 0x040fe20000000000 */
[C---:B------:R-:W-:Y:S01]  /*0b10*/  IADD3 R86, PT, PT, R89.reuse, 0x2, RZ ;  /* 0x0000000259567810 */ /* 0x040fe20007ffe0ff */
        /* <DEDUP_REMOVED lines=12> */
[----:B------:R-:W-:Y:S01]  /*0be0*/  VIADD R17, R89, 0xf ;  /* 0x0000000f59117836 */ /* 0x000fe20000000000 */
[----:B-1----:R-:W-:Y:S06]  /*0bf0*/  @P1 BRA `(.L_x_3) ;  /* 0x0000000400941947 */ /* 0x002fec0003800000 */
[----:B------:R-:W-:Y:S01]  /*0c00*/  UISETP.GE.AND UP0, UPT, UR7, 0x1, UPT ;  /* 0x000000010700788c */ /* 0x000fe2000bf06270 */
[----:B------:R-:W-:-:S08]  /*0c10*/  MOV R0, RZ ;  /* 0x000000ff00007202 */ /* 0x000fd00000000f00 */
[----:B------:R-:W-:Y:S05]  /*0c20*/  BRA.U !UP0, `(.L_x_4) ;  /* 0x00000005087c7547 */ /* 0x000fea000b800000 */
[----:B------:R-:W-:Y:S01]  /*0c30*/  UIADD3 UR4, UPT, UPT, UR7, -0x1, URZ ;  /* 0xffffffff07047890 */ /* 0x000fe2000fffe0ff */
[----:B------:R-:W-:Y:S01]  /*0c40*/  HFMA2 R0, -RZ, RZ, 0, 0 ;  /* 0x00000000ff007431 */ /* 0x000fe200000001ff */
[----:B------:R-:W-:Y:S01]  /*0c50*/  ULOP3.LUT UR5, UR7, 0xf, URZ, 0xc0, !UPT ;  /* 0x0000000f07057892 */ /* 0x000fe2000f8ec0ff */
[----:B------:R-:W-:Y:S01]  /*0c60*/  IMAD R33, R88, -0x3c, R3 ;  /* 0xffffffc458217824 */ /* 0x000fe200078e0203 */
[----:B------:R-:W-:Y:S01]  /*0c70*/  UISETP.GE.U32.AND UP0, UPT, UR4, 0xf, UPT ;  /* 0x0000000f0400788c */ /* 0x000fe2000bf06070 */
[----:B------:R-:W-:Y:S01]  /*0c80*/  IMAD.MOV.U32 R2, RZ, RZ, RZ ;  /* 0x000000ffff027224 */ /* 0x000fe200078e00ff */
[----:B------:R-:W-:-:S07]  /*0c90*/  UISETP.NE.AND UP1, UPT, UR5, URZ, UPT ;  /* 0x000000ff0500728c */ /* 0x000fce000bf25270 */
[----:B------:R-:W-:Y:S05]  /*0ca0*/  BRA.U !UP0, `(.L_x_5) ;  /* 0x0000000108a07547 */ /* 0x000fea000b800000 */
[----:B------:R-:W-:Y:S01]  /*0cb0*/  ULOP3.LUT UR4, UR7, 0x7ffffff0, URZ, 0xc0, !UPT ;  /* 0x7ffffff007047892 */ /* 0x000fe2000f8ec0ff */
[----:B0-----:R-:W-:Y:S01]  /*0cc0*/  IMAD.MOV.U32 R3, RZ, RZ, RZ ;  /* 0x000000ffff037224 */ /* 0x001fe200078e00ff */
[----:B------:R-:W-:-:S04]  /*0cd0*/  MOV R0, RZ ;  /* 0x000000ff00007202 */ /* 0x000fc80000000f00 */
[----:B------:R-:W-:-:S07]  /*0ce0*/  IMAD.U32 R2, RZ, RZ, UR4 ;  /* 0x00000004ff027e24 */ /* 0x000fce000f8e00ff */
.L_x_6:
[C---:B------:R-:W-:Y:S01]  /*0cf0*/  LEA R4, R3.reuse, R33, 0x6 ;  /* 0x0000002103047211 */ /* 0x040fe200078e30ff */
[----:B------:R-:W-:-:S04]  /*0d00*/  VIADD R3, R3, 0x10 ;  /* 0x0000001003037836 */ /* 0x000fc80000000000 */
[----:B------:R-:W0:Y:S01]  /*0d10*/  LDS R5, [R4] ;  /* 0x0000000004057984 */ /* 0x000e220000000800 */
[----:B------:R-:W-:-:S03]  /*0d20*/  ISETP.NE.AND P0, PT, R3, R2, PT ;  /* 0x000000020300720c */ /* 0x000fc60003f05270 */
[----:B------:R-:W1:Y:S04]  /*0d30*/  LDS R7, [R4+0x40] ;  /* 0x0000400004077984 */ /* 0x000e680000000800 */
[----:B------:R-:W2:Y:S04]  /*0d40*/  LDS R9, [R4+0x80] ;  /* 0x0000800004097984 */ /* 0x000ea80000000800 */
[----:B------:R-:W3:Y:S04]  /*0d50*/  LDS R11, [R4+0xc0] ;  /* 0x0000c000040b7984 */ /* 0x000ee80000000800 */
[----:B------:R-:W4:Y:S04]  /*0d60*/  LDS R13, [R4+0x100] ;  /* 0x00010000040d7984 */ /* 0x000f280000000800 */
[----:B------:R-:W5:Y:S04]  /*0d70*/  LDS R15, [R4+0x140] ;  /* 0x00014000040f7984 */ /* 0x000f680000000800 */
[----:B------:R-:W5:Y:S04]  /*0d80*/  LDS R23, [R4+0x180] ;  /* 0x0001800004177984 */ /* 0x000f680000000800 */
[----:B------:R-:W5:Y:S04]  /*0d90*/  LDS R25, [R4+0x1c0] ;  /* 0x0001c00004197984 */ /* 0x000f680000000800 */
[----:B------:R-:W5:Y:S04]  /*0da0*/  LDS R27, [R4+0x200] ;  /* 0x00020000041b7984 */ /* 0x000f680000000800 */
[----:B------:R-:W5:Y:S01]  /*0db0*/  LDS R29, [R4+0x240] ;  /* 0x00024000041d7984 */ /* 0x000f620000000800 */
[----:B0-----:R-:W-:-:S03]  /*0dc0*/  FFMA R0, R5, R5, R0 ;  /* 0x0000000505007223 */ /* 0x001fc60000000000 */
[----:B------:R-:W0:Y:S01]  /*0dd0*/  LDS R5, [R4+0x280] ;  /* 0x0002800004057984 */ /* 0x000e220000000800 */
[----:B-1----:R-:W-:-:S03]  /*0de0*/  FFMA R0, R7, R7, R0 ;  /* 0x0000000707007223 */ /* 0x002fc60000000000 */
[----:B------:R-:W1:Y:S01]  /*0df0*/  LDS R7, [R4+0x2c0] ;  /* 0x0002c00004077984 */ /* 0x000e620000000800 */
[----:B--2---:R-:W-:-:S03]  /*0e00*/  FFMA R0, R9, R9, R0 ;  /* 0x0000000909007223 */ /* 0x004fc60000000000 */
[----:B------:R-:W2:Y:S01]  /*0e10*/  LDS R9, [R4+0x300] ;  /* 0x0003000004097984 */ /* 0x000ea20000000800 */
[----:B---3--:R-:W-:-:S03]  /*0e20*/  FFMA R0, R11, R11, R0 ;  /* 0x0000000b0b007223 */ /* 0x008fc60000000000 */
[----:B------:R-:W3:Y:S01]  /*0e30*/  LDS R11, [R4+0x340] ;  /* 0x00034000040b7984 */ /* 0x000ee20000000800 */
[----:B----4-:R-:W-:-:S03]  /*0e40*/  FFMA R0, R13, R13, R0 ;  /* 0x0000000d0d007223 */ /* 0x010fc60000000000 */
[----:B------:R-:W4:Y:S01]  /*0e50*/  LDS R13, [R4+0x380] ;  /* 0x00038000040d7984 */ /* 0x000f220000000800 */
[----:B-----5:R-:W-:-:S03]  /*0e60*/  FFMA R0, R15, R15, R0 ;  /* 0x0000000f0f007223 */ /* 0x020fc60000000000 */
[----:B------:R-:W5:Y:S01]  /*0e70*/  LDS R15, [R4+0x3c0] ;  /* 0x0003c000040f7984 */ /* 0x000f620000000800 */
[----:B------:R-:W-:-:S04]  /*0e80*/  FFMA R0, R23, R23, R0 ;  /* 0x0000001717007223 */ /* 0x000fc80000000000 */
[----:B------:R-:W-:-:S04]  /*0e90*/  FFMA R0, R25, R25, R0 ;  /* 0x0000001919007223 */ /* 0x000fc80000000000 */
[----:B------:R-:W-:-:S04]  /*0ea0*/  FFMA R0, R27, R27, R0 ;  /* 0x0000001b1b007223 */ /* 0x000fc80000000000 */
[----:B------:R-:W-:-:S04]  /*0eb0*/  FFMA R0, R29, R29, R0 ;  /* 0x0000001d1d007223 */ /* 0x000fc80000000000 */
[----:B0-----:R-:W-:-:S04]  /*0ec0*/  FFMA R0, R5, R5, R0 ;  /* 0x0000000505007223 */ /* 0x001fc80000000000 */
[----:B-1----:R-:W-:-:S04]  /*0ed0*/  FFMA R0, R7, R7, R0 ;  /* 0x0000000707007223 */ /* 0x002fc80000000000 */
[----:B--2---:R-:W-:-:S04]  /*0ee0*/  FFMA R0, R9, R9, R0 ;  /* 0x0000000909007223 */ /* 0x004fc80000000000 */
[----:B---3--:R-:W-:-:S04]  /*0ef0*/  FFMA R0, R11, R11, R0 ;  /* 0x0000000b0b007223 */ /* 0x008fc80000000000 */
[----:B----4-:R-:W-:-:S04]  /*0f00*/  FFMA R0, R13, R13, R0 ;  /* 0x0000000d0d007223 */ /* 0x010fc80000000000 */
[----:B-----5:R-:W-:Y:S01]  /*0f10*/  FFMA R0, R15, R15, R0 ;  /* 0x0000000f0f007223 */ /* 0x020fe20000000000 */
[----:B------:R-:W-:Y:S06]  /*0f20*/  @P0 BRA `(.L_x_6) ;  /* 0xfffffffc00700947 */ /* 0x000fec000383ffff */
.L_x_5:
[----:B------:R-:W-:Y:S05]  /*0f30*/  BRA.U !UP1, `(.L_x_4) ;  /* 0x0000000109b87547 */ /* 0x000fea000b800000 */
[----:B------:R-:W-:Y:S02]  /*0f40*/  UISETP.GE.U32.AND UP0, UPT, UR5, 0x8, UPT ;  /* 0x000000080500788c */ /* 0x000fe4000bf06070 */
[----:B------:R-:W-:-:S04]  /*0f50*/  ULOP3.LUT UR4, UR7, 0x7, URZ, 0xc0, !UPT ;  /* 0x0000000707047892 */ /* 0x000fc8000f8ec0ff */
[----:B------:R-:W-:-:S03]  /*0f60*/  UISETP.NE.AND UP1, UPT, UR4, URZ, UPT ;  /* 0x000000ff0400728c */ /* 0x000fc6000bf25270 */
[----:B------:R-:W-:Y:S08]  /*0f70*/  BRA.U !UP0, `(.L_x_7) ;  /* 0x0000000108487547 */ /* 0x000ff0000b800000 */
[C---:B0-----:R-:W-:Y:S01]  /*0f80*/  LEA R3, R2.reuse, R33, 0x6 ;  /* 0x0000002102037211 */ /* 0x041fe200078e30ff */
[----:B------:R-:W-:-:S04]  /*0f90*/  VIADD R2, R2, 0x8 ;  /* 0x0000000802027836 */ /* 0x000fc80000000000 */
[----:B------:R-:W0:Y:S04]  /*0fa0*/  LDS R5, [R3] ;  /* 0x0000000003057984 */ /* 0x000e280000000800 */
[----:B------:R-:W1:Y:S04]  /*0fb0*/  LDS R7, [R3+0x40] ;  /* 0x0000400003077984 */ /* 0x000e680000000800 */
[----:B------:R-:W2:Y:S04]  /*0fc0*/  LDS R9, [R3+0x80] ;  /* 0x0000800003097984 */ /* 0x000ea80000000800 */
[----:B------:R-:W3:Y:S04]  /*0fd0*/  LDS R11, [R3+0xc0] ;  /* 0x0000c000030b7984 */ /* 0x000ee80000000800 */
[----:B------:R-:W4:Y:S04]  /*0fe0*/  LDS R13, [R3+0x100] ;  /* 0x00010000030d7984 */ /* 0x000f280000000800 */
[----:B------:R-:W5:Y:S04]  /*0ff0*/  LDS R15, [R3+0x140] ;  /* 0x00014000030f7984 */ /* 0x000f680000000800 */
[----:B------:R-:W5:Y:S04]  /*1000*/  LDS R23, [R3+0x180] ;  /* 0x0001800003177984 */ /* 0x000f680000000800 */
[----:B------:R-:W5:Y:S01]  /*1010*/  LDS R25, [R3+0x1c0] ;  /* 0x0001c00003197984 */ /* 0x000f620000000800 */
[----:B0-----:R-:W-:-:S04]  /*1020*/  FFMA R0, R5, R5, R0 ;  /* 0x0000000505007223 */ /* 0x001fc80000000000 */
[----:B-1----:R-:W-:-:S04]  /*1030*/  FFMA R0, R7, R7, R0 ;  /* 0x0000000707007223 */ /* 0x002fc80000000000 */
[----:B--2---:R-:W-:-:S04]  /*1040*/  FFMA R0, R9, R9, R0 ;  /* 0x0000000909007223 */ /* 0x004fc80000000000 */
[----:B---3--:R-:W-:-:S04]  /*1050*/  FFMA R0, R11, R11, R0 ;  /* 0x0000000b0b007223 */ /* 0x008fc80000000000 */
[----:B----4-:R-:W-:-:S04]  /*1060*/  FFMA R0, R13, R13, R0 ;  /* 0x0000000d0d007223 */ /* 0x010fc80000000000 */
[----:B-----5:R-:W-:-:S04]  /*1070*/  FFMA R0, R15, R15, R0 ;  /* 0x0000000f0f007223 */ /* 0x020fc80000000000 */
[----:B------:R-:W-:-:S04]  /*1080*/  FFMA R0, R23, R23, R0 ;  /* 0x0000001717007223 */ /* 0x000fc80000000000 */
[----:B------:R-:W-:-:S07]  /*1090*/  FFMA R0, R25, R25, R0 ;  /* 0x0000001919007223 */ /* 0x000fce0000000000 */
.L_x_7:
        /* <DEDUP_REMOVED lines=10> */
[----:B------:R-:W3:Y:S01]  /*1140*/  LDS R11, [R3+0xc0] ;  /* 0x0000c000030b7984 */ /* 0x000ee20000000800 */
[----:B0-----:R-:W-:-:S04]  /*1150*/  FFMA R0, R5, R5, R0 ;  /* 0x0000000505007223 */ /* 0x001fc80000000000 */
[----:B-1----:R-:W-:-:S04]  /*1160*/  FFMA R0, R7, R7, R0 ;  /* 0x0000000707007223 */ /* 0x002fc80000000000 */
[----:B--2---:R-:W-:-:S04]  /*1170*/  FFMA R0, R9, R9, R0 ;  /* 0x0000000909007223 */ /* 0x004fc80000000000 */
[----:B---3--:R-:W-:-:S07]  /*1180*/  FFMA R0, R11, R11, R0 ;  /* 0x0000000b0b007223 */ /* 0x008fce0000000000 */
.L_x_8:
[----:B------:R-:W-:Y:S05]  /*1190*/  BRA.U !UP1, `(.L_x_4) ;  /* 0x0000000109207547 */ /* 0x000fea000b800000 */
[----:B------:R-:W-:-:S05]  /*11a0*/  UMOV UR4, URZ ;  /* 0x000000ff00047c82 */ /* 0x000fca0008000000 */
.L_x_9:
[C---:B0-----:R-:W-:Y:S01]  /*11b0*/  LEA R3, R2.reuse, R33, 0x6 ;  /* 0x0000002102037211 */ /* 0x041fe200078e30ff */
[----:B------:R-:W-:Y:S01]  /*11c0*/  UIADD3 UR4, UPT, UPT, UR4, 0x1, URZ ;  /* 0x0000000104047890 */ /* 0x000fe2000fffe0ff */
[----:B------:R-:W-:-:S03]  /*11d0*/  VIADD R2, R2, 0x1 ;  /* 0x0000000102027836 */ /* 0x000fc60000000000 */
[----:B------:R-:W-:Y:S01]  /*11e0*/  UISETP.NE.AND UP0, UPT, UR4, UR5, UPT ;  /* 0x000000050400728c */ /* 0x000fe2000bf05270 */
[----:B------:R-:W0:Y:S02]  /*11f0*/  LDS R3, [R3] ;  /* 0x0000000003037984 */ /* 0x000e240000000800 */
[----:B0-----:R-:W-:-:S06]  /*1200*/  FFMA R0, R3, R3, R0 ;  /* 0x0000000303007223 */ /* 0x001fcc0000000000 */
[----:B------:R-:W-:Y:S05]  /*1210*/  BRA.U UP0, `(.L_x_9) ;  /* 0xfffffffd00e47547 */ /* 0x000fea000b83ffff */
.L_x_4:
[----:B------:R-:W1:Y:S02]  /*1220*/  LDCU UR4, c[0x0][0x3b0] ;  /* 0x00007600ff0477ac */ /* 0x000e640008000800 */
[----:B-1----:R-:W-:-:S05]  /*1230*/  FMUL R0, R0, UR4 ;  /* 0x0000000400007c20 */ /* 0x002fca0008400000 */
[----:B------:R1:W-:Y:S02]  /*1240*/  STS [R31], R0 ;  /* 0x000000001f007388 */ /* 0x0003e40000000800 */
.L_x_3:
[----:B------:R-:W-:Y:S05]  /*1250*/  BSYNC.RECONVERGENT B0 ;  /* 0x0000000000007941 */ /* 0x000fea0003800200 */
.L_x_2:
[----:B------:R-:W-:Y:S01]  /*1260*/  ISETP.GE.AND P0, PT, R88, R91, PT ;  /* 0x0000005b5800720c */ /* 0x000fe20003f06270 */
[----:B------:R-:W-:Y:S01]  /*1270*/  BAR.SYNC.DEFER_BLOCKING 0x0 ;  /* 0x0000000000007b1d */ /* 0x000fe20000010000 */
[----:B-1----:R-:W-:Y:S01]  /*1280*/  MOV R0, 0x7f7ff023 ;  /* 0x7f7ff02300007802 */ /* 0x002fe20000000f00 */
[----:B------:R-:W-:Y:S01]  /*1290*/  IMAD.MOV.U32 R2, RZ, RZ, 0x7f7ff023 ;  /* 0x7f7ff023ff027424 */ /* 0x000fe200078e00ff */
[----:B0-----:R-:W-:Y:S01]  /*12a0*/  MOV R3, 0x7f7ff023 ;  /* 0x7f7ff02300037802 */ /* 0x001fe20000000f00 */
[----:B------:R-:W-:Y:S01]  /*12b0*/  IMAD.MOV.U32 R4, RZ, RZ, 0x7f7ff023 ;  /* 0x7f7ff023ff047424 */ /* 0x000fe200078e00ff */
[----:B------:R-:W-:Y:S01]  /*12c0*/  MOV R5, 0x7f7ff023 ;  /* 0x7f7ff02300057802 */ /* 0x000fe20000000f00 */
[----:B------:R-:W-:Y:S01]  /*12d0*/  BSSY.RECONVERGENT B0, `(.L_x_10) ;  /* 0x000027f000007945 */ /* 0x000fe20003800200 */
[----:B------:R-:W-:Y:S01]  /*12e0*/  IMAD.MOV.U32 R6, RZ, RZ, 0x7f7ff023 ;  /* 0x7f7ff023ff067424 */ /* 0x000fe200078e00ff */
[----:B------:R-:W-:Y:S01]  /*12f0*/  MOV R7, 0x7f7ff023 ;  /* 0x7f7ff02300077802 */ /* 0x000fe20000000f00 */
        /* <DEDUP_REMOVED lines=9> */
[----:B------:R-:W-:Y:S06]  /*1390*/  @P0 BRA `(.L_x_11) ;  /* 0x0000002400c80947 */ /* 0x000fec0003800000 */
[----:B------:R-:W-:-:S09]  /*13a0*/  UISETP.GT.AND UP0, UPT, UR7, URZ, UPT ;  /* 0x000000ff0700728c */ /* 0x000fd2000bf04270 */
[----:B------:R-:W-:Y:S05]  /*13b0*/  BRA.U UP0, `(.L_x_12) ;  /* 0x00000009006c7547 */ /* 0x000fea000b800000 */
[----:B------:R-:W-:Y:S01]  /*13c0*/  LEA R11, R20, R21, 0x18 ;  /* 0x00000015140b7211 */ /* 0x000fe200078ec0ff */
[----:B------:R-:W-:Y:S01]  /*13d0*/  IMAD.MOV.U32 R2, RZ, RZ, 0x7f7ff023 ;  /* 0x7f7ff023ff027424 */ /* 0x000fe200078e00ff */
[----:B------:R-:W-:Y:S01]  /*13e0*/  MOV R0, 0x7f7ff023 ;  /* 0x7f7ff02300007802 */ /* 0x000fe20000000f00 */
[----:B------:R-:W-:Y:S01]  /*13f0*/  IMAD.MOV.U32 R4, RZ, RZ, 0x7f7ff023 ;  /* 0x7f7ff023ff047424 */ /* 0x000fe200078e00ff */
[----:B------:R-:W-:Y:S01]  /*1400*/  MOV R3, 0x7f7ff023 ;  /* 0x7f7ff02300037802 */ /* 0x000fe20000000f00 */
[----:B------:R-:W0:Y:S01]  /*1410*/  LDS.128 R20, [R11+0x40] ;  /* 0x000040000b147984 */ /* 0x000e220000000c00 */
[----:B------:R-:W-:Y:S01]  /*1420*/  MOV R5, 0x7f7ff023 ;  /* 0x7f7ff02300057802 */ /* 0x000fe20000000f00 */
[----:B------:R-:W-:Y:S01]  /*1430*/  IMAD.MOV.U32 R6, RZ, RZ, 0x7f7ff023 ;  /* 0x7f7ff023ff067424 */ /* 0x000fe200078e00ff */
[----:B------:R-:W-:Y:S01]  /*1440*/  MOV R7, 0x7f7ff023 ;  /* 0x7f7ff02300077802 */ /* 0x000fe20000000f00 */
[----:B------:R-:W1:Y:S01]  /*1450*/  LDS.128 R24, [R11] ;  /* 0x000000000b187984 */ /* 0x000e620000000c00 */
[----:B------:R-:W-:Y:S01]  /*1460*/  IMAD.MOV.U32 R8, RZ, RZ, 0x7f7ff023 ;  /* 0x7f7ff023ff087424 */ /* 0x000fe200078e00ff */
[----:B------:R-:W-:Y:S01]  /*1470*/  MOV R9, 0x7f7ff023 ;  /* 0x7f7ff02300097802 */ /* 0x000fe20000000f00 */
[----:B------:R-:W-:Y:S01]  /*1480*/  IMAD.MOV.U32 R10, RZ, RZ, 0x7f7ff023 ;  /* 0x7f7ff023ff0a7424 */ /* 0x000fe200078e00ff */
[----:B------:R-:W2:Y:S01]  /*1490*/  LDS.128 R28, [R11+0x50] ;  /* 0x000050000b1c7984 */ /* 0x000ea20000000c00 */
[----:B------:R-:W-:Y:S01]  /*14a0*/  IMAD.MOV.U32 R12, RZ, RZ, 0x7f7ff023 ;  /* 0x7f7ff023ff0c7424 */ /* 0x000fe200078e00ff */
[----:B------:R-:W-:Y:S01]  /*14b0*/  MOV R13, 0x7f7ff023 ;  /* 0x7f7ff023000d7802 */ /* 0x000fe20000000f00 */
[----:B------:R-:W-:Y:S01]  /*14c0*/  IMAD.MOV.U32 R14, RZ, RZ, 0x7f7ff023 ;  /* 0x7f7ff023ff0e7424 */ /* 0x000fe200078e00ff */
[----:B------:R-:W3:Y:S01]  /*14d0*/  LDS.128 R32, [R11+0x10] ;  /* 0x000010000b207984 */ /* 0x000ee20000000c00 */
[----:B------:R-:W-:Y:S01]  /*14e0*/  MOV R15, 0x7f7ff023 ;  /* 0x7f7ff023000f7802 */ /* 0x000fe20000000f00 */
[----:B------:R-:W-:-:S02]  /*14f0*/  IMAD.MOV.U32 R16, RZ, RZ, 0x7f7ff023 ;  /* 0x7f7ff023ff107424 */ /* 0x000fc400078e00ff */
[----:B------:R-:W4:Y:S04]  /*1500*/  LDS.128 R36, [R11+0x60] ;  /* 0x000060000b247984 */ /* 0x000f280000000c00 */
[----:B------:R-:W0:Y:S04]  /*1510*/  LDS.128 R40, [R11+0x20] ;  /* 0x000020000b287984 */ /* 0x000e280000000c00 */
[----:B------:R-:W0:Y:S04]  /*1520*/  LDS.128 R44, [R11+0x70] ;  /* 0x000070000b2c7984 */ /* 0x000e280000000c00 */
[----:B------:R5:W0:Y:S02]  /*1530*/  LDS.128 R48, [R11+0x30] ;  /* 0x000030000b307984 */ /* 0x000a240000000c00 */
[----:B-----5:R-:W-:-:S07]  /*1540*/  MOV R11, 0x7f7ff023 ;  /* 0x7f7ff023000b7802 */ /* 0x020fce0000000f00 */
.L_x_13:
[----:B------:R-:W5:Y:S08]  /*1550*/  LDC.64 R52, c[0x0][0x398] ;  /* 0x0000e600ff347b82 */ /* 0x000f700000000a00 */
[----:B------:R-:W1:Y:S01]  /*1560*/  LDC.64 R54, c[0x0][0x3a0] ;  /* 0x0000e800ff367b82 */ /* 0x000e620000000a00 */
[----:B-----5:R-:W-:-:S06]  /*1570*/  IMAD.WIDE R52, R88, 0x4, R52 ;  /* 0x0000000458347825 */ /* 0x020fcc00078e0234 */
[----:B------:R-:W5:Y:S01]  /*1580*/  LDG.E R52, desc[UR8][R52.64] ;  /* 0x0000000834347981 */ /* 0x000f62000c1e1900 */
[----:B-1----:R-:W-:-:S06]  /*1590*/  IMAD.WIDE R54, R88, 0x4, R54 ;  /* 0x0000000458367825 */ /* 0x002fcc00078e0236 */
[----:B------:R3:W2:Y:S01]  /*15a0*/  LDG.E R54, desc[UR8][R54.64] ;  /* 0x0000000836367981 */ /* 0x0006a2000c1e1900 */
[----:B------:R-:W1:Y:S01]  /*15b0*/  LDCU UR4, c[0x0][0x360] ;  /* 0x00006c00ff0477ac */ /* 0x000e620008000800 */
[--C-:B-----5:R-:W-:Y:S01]  /*15c0*/  IMAD.IADD R57, R25, 0x1, -R52.reuse ;  /* 0x0000000119397824 */ /* 0x120fe200078e0a34 */
[----:B------:R-:W-:Y:S02]  /*15d0*/  IADD3 R58, PT, PT, -R52, R26, RZ ;  /* 0x0000001a343a7210 */ /* 0x000fe40007ffe1ff */
[----:B---3--:R-:W-:Y:S02]  /*15e0*/  IADD3 R55, PT, PT, R32, -R52, RZ ;  /* 0x8000003420377210 */ /* 0x008fe40007ffe0ff */
[----:B------:R-:W-:Y:S02]  /*15f0*/  IABS R53, R57 ;  /* 0x0000003900357213 */ /* 0x000fe40000000000 */
[----:B------:R-:W-:Y:S02]  /*1600*/  IABS R57, R58 ;  /* 0x0000003a00397213 */ /* 0x000fe40000000000 */
[----:B------:R-:W-:Y:S01]  /*1610*/  ISETP.GT.AND P0, PT, R53, UR11, PT ;  /* 0x0000000b35007c0c */ /* 0x000fe2000bf04270 */
[----:B------:R-:W-:Y:S01]  /*1620*/  IMAD.IADD R53, R27, 0x1, -R52 ;  /* 0x000000011b357824 */ /* 0x000fe200078e0a34 */
[----:B------:R-:W-:-:S02]  /*1630*/  ISETP.GT.AND P1, PT, R57, UR11, PT ;  /* 0x0000000b39007c0c */ /* 0x000fc4000bf24270 */
[----:B------:R-:W-:Y:S02]  /*1640*/  IADD3 R56, PT, PT, R24, -R52, RZ ;  /* 0x8000003418387210 */ /* 0x000fe40007ffe0ff */
[----:B------:R-:W-:Y:S02]  /*1650*/  IABS R57, R53 ;  /* 0x0000003500397213 */ /* 0x000fe40000000000 */
[----:B------:R-:W-:Y:S02]  /*1660*/  IADD3 R53, PT, PT, -R52, R34, RZ ;  /* 0x0000002234357210 */ /* 0x000fe40007ffe1ff */
[----:B------:R-:W-:Y:S01]  /*1670*/  IABS R58, R55 ;  /* 0x00000037003a7213 */ /* 0x000fe20000000000 */
[----:B------:R-:W-:Y:S01]  /*1680*/  IMAD.MOV.U32 R55, RZ, RZ, R57 ;  /* 0x000000ffff377224 */ /* 0x000fe200078e0039 */
[----:B------:R-:W-:Y:S02]  /*1690*/  IABS R57, R53 ;  /* 0x0000003500397213 */ /* 0x000fe40000000000 */
[----:B------:R-:W-:-:S02]  /*16a0*/  IABS R56, R56 ;  /* 0x0000003800387213 */ /* 0x000fc40000000000 */
[----:B------:R-:W-:Y:S01]  /*16b0*/  ISETP.GT.AND P2, PT, R55, UR11, PT ;  /* 0x0000000b37007c0c */ /* 0x000fe2000bf44270 */
[----:B------:R-:W-:Y:S01]  /*16c0*/  IMAD.MOV.U32 R55, RZ, RZ, R57 ;  /* 0x000000ffff377224 */ /* 0x000fe200078e0039 */
[----:B------:R-:W-:Y:S01]  /*16d0*/  ISETP.GT.AND P6, PT, R56, UR11, PT ;  /* 0x0000000b38007c0c */ /* 0x000fe2000bfc4270 */
[----:B------:R-:W-:Y:S01]  /*16e0*/  IMAD.IADD R56, R33, 0x1, -R52 ;  /* 0x0000000121387824 */ /* 0x000fe200078e0a34 */
[----:B------:R-:W-:Y:S02]  /*16f0*/  MOV R53, R58 ;  /* 0x0000003a00357202 */ /* 0x000fe40000000f00 */
[----:B------:R-:W-:Y:S02]  /*1700*/  FSETP.GT.AND P6, PT, R16, RZ, !P6 ;  /* 0x000000ff1000720b */ /* 0x000fe400077c4000 */
[----:B------:R-:W-:Y:S02]  /*1710*/  ISETP.GT.AND P3, PT, R53, UR11, PT ;  /* 0x0000000b35007c0c */ /* 0x000fe4000bf64270 */
[----:B------:R-:W-:-:S02]  /*1720*/  IADD3 R53, PT, PT, -R52, R35, RZ ;  /* 0x0000002334357210 */ /* 0x000fc40007ffe1ff */
[----:B------:R-:W-:Y:S01]  /*1730*/  ISETP.GT.AND P5, PT, R55, UR11, PT ;  /* 0x0000000b37007c0c */ /* 0x000fe2000bfa4270 */
[----:B0-----:R-:W-:Y:S01]  /*1740*/  IMAD.IADD R55, R40, 0x1, -R52 ;  /* 0x0000000128377824 */ /* 0x001fe200078e0a34 */
[----:B------:R-:W-:Y:S02]  /*1750*/  FSETP.GT.AND P0, PT, R15, RZ, !P0 ;  /* 0x000000ff0f00720b */ /* 0x000fe40004704000 */
[C---:B--2---:R-:W-:Y:S02]  /*1760*/  ISETP.LT.AND P6, PT, R54.reuse, R20, P6 ;  /* 0x000000143600720c */ /* 0x044fe400037c1270 */
[----:B------:R-:W-:Y:S02]  /*1770*/  IABS R53, R53 ;  /* 0x0000003500357213 */ /* 0x000fe40000000000 */
[----:B------:R-:W-:Y:S02]  /*1780*/  ISETP.LT.AND P0, PT, R54, R21, P0 ;  /* 0x000000153600720c */ /* 0x000fe40000701270 */
[----:B------:R-:W-:-:S02]  /*1790*/  IABS R55, R55 ;  /* 0x0000003700377213 */ /* 0x000fc40000000000 */
[----:B------:R-:W-:Y:S02]  /*17a0*/  FSEL R16, R16, RZ, !P6 ;  /* 0x000000ff10107208 */ /* 0x000fe40007000000 */
[----:B------:R-:W-:Y:S02]  /*17b0*/  SEL R89, R88, R89, P6 ;  /* 0x0000005958597207 */ /* 0x000fe40003000000 */
[----:B------:R-:W-:Y:S02]  /*17c0*/  ISETP.GT.AND P6, PT, R53, UR11, PT ;  /* 0x0000000b35007c0c */ /* 0x000fe4000bfc4270 */
[----:B------:R-:W-:Y:S02]  /*17d0*/  FSETP.GT.AND P1, PT, R14, RZ, !P1 ;  /* 0x000000ff0e00720b */ /* 0x000fe40004f24000 */
[----:B------:R-:W-:Y:S02]  /*17e0*/  IADD3 R53, PT, PT, -R52, R41, RZ ;  /* 0x0000002934357210 */ /* 0x000fe40007ffe1ff */
[----:B------:R-:W-:-:S02]  /*17f0*/  FSEL R15, R15, RZ, !P0 ;  /* 0x000000ff0f0f7208 */ /* 0x000fc40004000000 */
[----:B------:R-:W-:Y:S02]  /*1800*/  SEL R87, R88, R87, P0 ;  /* 0x0000005758577207 */ /* 0x000fe40000000000 */
[----:B------:R-:W-:Y:S01]  /*1810*/  ISETP.GT.AND P0, PT, R55, UR11, PT ;  /* 0x0000000b37007c0c */ /* 0x000fe2000bf04270 */
[----:B------:R-:W-:Y:S01]  /*1820*/  IMAD.IADD R55, R42, 0x1, -R52 ;  /* 0x000000012a377824 */ /* 0x000fe200078e0a34 */
[----:B------:R-:W-:Y:S02]  /*1830*/  FSETP.GT.AND P2, PT, R13, RZ, !P2 ;  /* 0x000000ff0d00720b */ /* 0x000fe40005744000 */
[C---:B------:R-:W-:Y:S02]  /*1840*/  ISETP.LT.AND P1, PT, R54.reuse, R22, P1 ;  /* 0x000000163600720c */ /* 0x040fe40000f21270 */
[----:B------:R-:W-:Y:S02]  /*1850*/  IABS R53, R53 ;  /* 0x0000003500357213 */ /* 0x000fe40000000000 */
[----:B------:R-:W-:-:S02]  /*1860*/  ISETP.LT.AND P2, PT, R54, R23, P2 ;  /* 0x000000173600720c */ /* 0x000fc40001741270 */
[----:B------:R-:W-:Y:S02]  /*1870*/  IABS R55, R55 ;  /* 0x0000003700377213 */ /* 0x000fe40000000000 */
[----:B------:R-:W-:Y:S02]  /*1880*/  FSEL R14, R14, RZ, !P1 ;  /* 0x000000ff0e0e7208 */ /* 0x000fe40004800000 */
[----:B------:R-:W-:Y:S02]  /*1890*/  SEL R86, R88, R86, P1 ;  /* 0x0000005658567207 */ /* 0x000fe40000800000 */
[----:B------:R-:W-:Y:S02]  /*18a0*/  IABS R56, R56 ;  /* 0x0000003800387213 */ /* 0x000fe40000000000 */
[----:B------:R-:W-:Y:S02]  /*18b0*/  ISETP.GT.AND P1, PT, R53, UR11, PT ;  /* 0x0000000b35007c0c */ /* 0x000fe4000bf24270 */
[----:B------:R-:W-:-:S02]  /*18c0*/  IADD3 R53, PT, PT, -R52, R43, RZ ;  /* 0x0000002b34357210 */ /* 0x000fc40007ffe1ff */
[----:B------:R-:W-:Y:S02]  /*18d0*/  FSEL R13, R13, RZ, !P2 ;  /* 0x000000ff0d0d7208 */ /* 0x000fe40005000000 */
[----:B------:R-:W-:Y:S02]  /*18e0*/  SEL R85, R88, R85, P2 ;  /* 0x0000005558557207 */ /* 0x000fe40001000000 */
[----:B------:R-:W-:Y:S01]  /*18f0*/  ISETP.GT.AND P2, PT, R55, UR11, PT ;  /* 0x0000000b37007c0c */ /* 0x000fe2000bf44270 */
[----:B------:R-:W-:Y:S01]  /*1900*/  IMAD.IADD R55, R48, 0x1, -R52 ;  /* 0x0000000130377824 */ /* 0x000fe200078e0a34 */
[----:B------:R-:W-:Y:S02]  /*1910*/  ISETP.GT.AND P4, PT, R56, UR11, PT ;  /* 0x0000000b38007c0c */ /* 0x000fe4000bf84270 */
[----:B------:R-:W-:Y:S02]  /*1920*/  IABS R56, R53 ;  /* 0x0000003500387213 */ /* 0x000fe40000000000 */
[----:B------:R-:W-:-:S02]  /*1930*/  FSETP.GT.AND P3, PT, R12, RZ, !P3 ;  /* 0x000000ff0c00720b */ /* 0x000fc40005f64000 */
[----:B------:R-:W-:Y:S01]  /*1940*/  IABS R57, R55 ;  /* 0x0000003700397213 */ /* 0x000fe20000000000 */
[----:B------:R-:W-:Y:S01]  /*1950*/  IMAD.MOV.U32 R55, RZ, RZ, R56 ;  /* 0x000000ffff377224 */ /* 0x000fe200078e0038 */
[----:B------:R-:W-:Y:S02]  /*1960*/  ISETP.LT.AND P3, PT, R54, R28, P3 ;  /* 0x0000001c3600720c */ /* 0x000fe40001f61270 */
[----:B------:R-:W-:Y:S02]  /*1970*/  IADD3 R53, PT, PT, -R52, R49, RZ ;  /* 0x0000003134357210 */ /* 0x000fe40007ffe1ff */
[----:B------:R-:W-:Y:S02]  /*1980*/  FSETP.GT.AND P4, PT, R11, RZ, !P4 ;  /* 0x000000ff0b00720b */ /* 0x000fe40006784000 */
[----:B------:R-:W-:Y:S02]  /*1990*/  FSEL R12, R12, RZ, !P3 ;  /* 0x000000ff0c0c7208 */ /* 0x000fe40005800000 */
[----:B------:R-:W-:-:S02]  /*19a0*/  SEL R84, R88, R84, P3 ;  /* 0x0000005458547207 */ /* 0x000fc40001800000 */
[----:B------:R-:W-:Y:S02]  /*19b0*/  ISETP.GT.AND P3, PT, R55, UR11, PT ;  /* 0x0000000b37007c0c */ /* 0x000fe4000bf64270 */
[----:B------:R-:W-:Y:S02]  /*19c0*/  ISETP.LT.AND P4, PT, R54, R29, P4 ;  /* 0x0000001d3600720c */ /* 0x000fe40002781270 */
[----:B------:R-:W-:Y:S02]  /*19d0*/  IABS R55, R53 ;  /* 0x0000003500377213 */ /* 0x000fe40000000000 */
[----:B------:R-:W-:Y:S02]  /*19e0*/  MOV R53, R57 ;  /* 0x0000003900357202 */ /* 0x000fe40000000f00 */
[----:B------:R-:W-:Y:S02]  /*19f0*/  FSETP.GT.AND P5, PT, R10, RZ, !P5 ;  /* 0x000000ff0a00720b */ /* 0x000fe40006fa4000 */
[----:B------:R-:W-:-:S02]  /*1a00*/  FSEL R11, R11, RZ, !P4 ;  /* 0x000000ff0b0b7208 */ /* 0x000fc40006000000 */
[----:B------:R-:W-:Y:S02]  /*1a10*/  SEL R83, R88, R83, P4 ;  /* 0x0000005358537207 */ /* 0x000fe40002000000 */
[----:B------:R-:W-:Y:S01]  /*1a20*/  ISETP.GT.AND P4, PT, R53, UR11, PT ;  /* 0x0000000b35007c0c */ /* 0x000fe2000bf84270 */
[----:B------:R-:W-:Y:S01]  /*1a30*/  IMAD.IADD R53, R50, 0x1, -R52 ;  /* 0x0000000132357824 */ /* 0x000fe200078e0a34 */
[----:B------:R-:W-:Y:S02]  /*1a40*/  ISETP.LT.AND P5, PT, R54, R30, P5 ;  /* 0x0000001e3600720c */ /* 0x000fe40002fa1270 */
[----:B------:R-:W-:Y:S02]  /*1a50*/  IADD3 R52, PT, PT, -R52, R51, RZ ;  /* 0x0000003334347210 */ /* 0x000fe40007ffe1ff */
[----:B------:R-:W-:Y:S02]  /*1a60*/  FSEL R10, R10, RZ, !P5 ;  /* 0x000000ff0a0a7208 */ /* 0x000fe40006800000 */
[----:B------:R-:W-:-:S02]  /*1a70*/  SEL R82, R88, R82, P5 ;  /* 0x0000005258527207 */ /* 0x000fc40002800000 */
[----:B------:R-:W-:Y:S02]  /*1a80*/  IABS R53, R53 ;  /* 0x0000003500357213 */ /* 0x000fe40000000000 */
[----:B------:R-:W-:Y:S02]  /*1a90*/  ISETP.GT.AND P5, PT, R55, UR11, PT ;  /* 0x0000000b37007c0c */ /* 0x000fe4000bfa4270 */
[----:B------:R-:W-:Y:S02]  /*1aa0*/  FSETP.GT.AND P6, PT, R9, RZ, !P6 ;  /* 0x000000ff0900720b */ /* 0x000fe400077c4000 */
[----:B------:R-:W-:Y:S02]  /*1ab0*/  FSETP.GT.AND P0, PT, R8, RZ, !P0 ;  /* 0x000000ff0800720b */ /* 0x000fe40004704000 */
[----:B------:R-:W-:Y:S01]  /*1ac0*/  IABS R55, R52 ;  /* 0x0000003400377213 */ /* 0x000fe20000000000 */
[----:B------:R-:W-:Y:S01]  /*1ad0*/  IMAD.MOV.U32 R52, RZ, RZ, R53 ;  /* 0x000000ffff347224 */ /* 0x000fe200078e0035 */
[----:B------:R-:W-:-:S02]  /*1ae0*/  ISETP.LT.AND P6, PT, R54, R31, P6 ;  /* 0x0000001f3600720c */ /* 0x000fc400037c1270 */
[----:B----4-:R-:W-:Y:S02]  /*1af0*/  ISETP.LT.AND P0, PT, R54, R36, P0 ;  /* 0x000000243600720c */ /* 0x010fe40000701270 */
[----:B------:R-:W-:Y:S02]  /*1b00*/  MOV R53, R55 ;  /* 0x0000003700357202 */ /* 0x000fe40000000f00 */
[----:B------:R-:W-:Y:S02]  /*1b10*/  FSEL R9, R9, RZ, !P6 ;  /* 0x000000ff09097208 */ /* 0x000fe40007000000 */
[----:B------:R-:W-:Y:S02]  /*1b20*/  SEL R81, R88, R81, P6 ;  /* 0x0000005158517207 */ /* 0x000fe40003000000 */
[----:B------:R-:W-:Y:S02]  /*1b30*/  FSEL R8, R8, RZ, !P0 ;  /* 0x000000ff08087208 */ /* 0x000fe40004000000 */
[----:B------:R-:W-:-:S02]  /*1b40*/  SEL R80, R88, R80, P0 ;  /* 0x0000005058507207 */ /* 0x000fc40000000000 */
[----:B------:R-:W-:Y:S02]  /*1b50*/  ISETP.GT.AND P6, PT, R52, UR11, PT ;  /* 0x0000000b34007c0c */ /* 0x000fe4000bfc4270 */
[----:B------:R-:W-:Y:S02]  /*1b60*/  ISETP.GT.AND P0, PT, R53, UR11, PT ;  /* 0x0000000b35007c0c */ /* 0x000fe4000bf04270 */
[----:B------:R-:W-:Y:S02]  /*1b70*/  FSETP.GT.AND P1, PT, R7, RZ, !P1 ;  /* 0x000000ff0700720b */ /* 0x000fe40004f24000 */
[----:B------:R-:W-:Y:S02]  /*1b80*/  FSETP.GT.AND P2, PT, R6, RZ, !P2 ;  /* 0x000000ff0600720b */ /* 0x000fe40005744000 */
[----:B------:R-:W-:Y:S02]  /*1b90*/  FSETP.GT.AND P3, PT, R5, RZ, !P3 ;  /* 0x000000ff0500720b */ /* 0x000fe40005f64000 */
[----:B------:R-:W-:-:S02]  /*1ba0*/  FSETP.GT.AND P4, PT, R4, RZ, !P4 ;  /* 0x000000ff0400720b */ /* 0x000fc40006784000 */
[----:B------:R-:W-:Y:S02]  /*1bb0*/  FSETP.GT.AND P5, PT, R3, RZ, !P5 ;  /* 0x000000ff0300720b */ /* 0x000fe40006fa4000 */
[----:B------:R-:W-:Y:S02]  /*1bc0*/  FSETP.GT.AND P6, PT, R2, RZ, !P6 ;  /* 0x000000ff0200720b */ /* 0x000fe400077c4000 */
[----:B------:R-:W-:Y:S02]  /*1bd0*/  FSETP.GT.AND P0, PT, R0, RZ, !P0 ;  /* 0x000000ff0000720b */ /* 0x000fe40004704000 */
[C---:B------:R-:W-:Y:S02]  /*1be0*/  ISETP.LT.AND P1, PT, R54.reuse, R37, P1 ;  /* 0x000000253600720c */ /* 0x040fe40000f21270 */
[C---:B------:R-:W-:Y:S02]  /*1bf0*/  ISETP.LT.AND P2, PT, R54.reuse, R38, P2 ;  /* 0x000000263600720c */ /* 0x040fe40001741270 */
[----:B------:R-:W-:-:S02]  /*1c00*/  ISETP.LT.AND P3, PT, R54, R39, P3 ;  /* 0x000000273600720c */ /* 0x000fc40001f61270 */
[C---:B------:R-:W-:Y:S02]  /*1c10*/  ISETP.LT.AND P4, PT, R54.reuse, R44, P4 ;  /* 0x0000002c3600720c */ /* 0x040fe40002781270 */
[C---:B------:R-:W-:Y:S02]  /*1c20*/  ISETP.LT.AND P5, PT, R54.reuse, R45, P5 ;  /* 0x0000002d3600720c */ /* 0x040fe40002fa1270 */
[C---:B------:R-:W-:Y:S02]  /*1c30*/  ISETP.LT.AND P6, PT, R54.reuse, R46, P6 ;  /* 0x0000002e3600720c */ /* 0x040fe400037c1270 */
[----:B------:R-:W-:Y:S02]  /*1c40*/  ISETP.LT.AND P0, PT, R54, R47, P0 ;  /* 0x0000002f3600720c */ /* 0x000fe40000701270 */
[C---:B------:R-:W-:Y:S02]  /*1c50*/  SEL R79, R88.reuse, R79, P1 ;  /* 0x0000004f584f7207 */ /* 0x040fe40000800000 */
[----:B------:R-:W-:-:S02]  /*1c60*/  SEL R78, R88, R78, P2 ;  /* 0x0000004e584e7207 */ /* 0x000fc40001000000 */
[C---:B------:R-:W-:Y:S02]  /*1c70*/  SEL R77, R88.reuse, R77, P3 ;  /* 0x0000004d584d7207 */ /* 0x040fe40001800000 */
[C---:B------:R-:W-:Y:S02]  /*1c80*/  SEL R76, R88.reuse, R76, P4 ;  /* 0x0000004c584c7207 */ /* 0x040fe40002000000 */
[C---:B------:R-:W-:Y:S02]  /*1c90*/  SEL R19, R88.reuse, R19, P5 ;  /* 0x0000001358137207 */ /* 0x040fe40002800000 */
[C---:B------:R-:W-:Y:S02]  /*1ca0*/  SEL R18, R88.reuse, R18, P6 ;  /* 0x0000001258127207 */ /* 0x040fe40003000000 */
[C---:B------:R-:W-:Y:S01]  /*1cb0*/  SEL R17, R88.reuse, R17, P0 ;  /* 0x0000001158117207 */ /* 0x040fe20000000000 */
[----:B-1----:R-:W-:Y:S01]  /*1cc0*/  VIADD R88, R88, UR4 ;  /* 0x0000000458587c36 */ /* 0x002fe20008000000 */
[----:B------:R-:W-:-:S02]  /*1cd0*/  FSEL R7, R7, RZ, !P1 ;  /* 0x000000ff07077208 */ /* 0x000fc40004800000 */
[----:B------:R-:W-:Y:S02]  /*1ce0*/  FSEL R6, R6, RZ, !P2 ;  /* 0x000000ff06067208 */ /* 0x000fe40005000000 */
[----:B------:R-:W-:Y:S02]  /*1cf0*/  ISETP.GE.AND P1, PT, R88, R91, PT ;  /* 0x0000005b5800720c */ /* 0x000fe40003f26270 */
[----:B------:R-:W-:Y:S02]  /*1d00*/  FSEL R5, R5, RZ, !P3 ;  /* 0x000000ff05057208 */ /* 0x000fe40005800000 */
[----:B------:R-:W-:Y:S02]  /*1d10*/  FSEL R4, R4, RZ, !P4 ;  /* 0x000000ff04047208 */ /* 0x000fe40006000000 */
[----:B------:R-:W-:Y:S02]  /*1d20*/  FSEL R3, R3, RZ, !P5 ;  /* 0x000000ff03037208 */ /* 0x000fe40006800000 */
[----:B------:R-:W-:-:S02]  /*1d30*/  FSEL R2, R2, RZ, !P6 ;  /* 0x000000ff02027208 */ /* 0x000fc40007000000 */
[----:B------:R-:W-:-:S03]  /*1d40*/  FSEL R0, R0, RZ, !P0 ;  /* 0x000000ff00007208 */ /* 0x000fc60004000000 */
[----:B------:R-:W-:Y:S05]  /*1d50*/  @!P1 BRA `(.L_x_13) ;  /* 0xfffffff400fc9947 */ /* 0x000fea000383ffff */
[----:B------:R-:W-:Y:S05]  /*1d60*/  BRA `(.L_x_11) ;  /* 0x0000001c00547947 */ /* 0x000fea0003800000 */
.L_x_12:
        /* <DEDUP_REMOVED lines=25> */
.L_x_18:
[----:B------:R-:W1:Y:S08]  /*1f00*/  LDC.64 R52, c[0x0][0x398] ;  /* 0x0000e600ff347b82 */ /* 0x000e700000000a00 */
[----:B------:R-:W2:Y:S01]  /*1f10*/  LDC.64 R54, c[0x0][0x3a0] ;  /* 0x0000e800ff367b82 */ /* 0x000ea20000000a00 */
[----:B-1----:R-:W-:-:S05]  /*1f20*/  IMAD.WIDE R52, R88, 0x4, R52 ;  /* 0x0000000458347825 */ /* 0x002fca00078e0234 */
[----:B------:R1:W5:Y:S01]  /*1f30*/  LDG.E R93, desc[UR8][R52.64] ;  /* 0x00000008345d7981 */ /* 0x000362000c1e1900 */
[----:B--2---:R-:W-:-:S05]  /*1f40*/  IMAD.WIDE R54, R88, 0x4, R54 ;  /* 0x0000000458367825 */ /* 0x004fca00078e0236 */
[----:B------:R1:W5:Y:S01]  /*1f50*/  LDG.E R92, desc[UR8][R54.64] ;  /* 0x00000008365c7981 */ /* 0x000362000c1e1900 */
[----:B------:R-:W-:-:S04]  /*1f60*/  UIADD3 UR4, UPT, UPT, UR7, -0x1, URZ ;  /* 0xffffffff07047890 */ /* 0x000fc8000fffe0ff */
[----:B------:R-:W-:Y:S01]  /*1f70*/  UISETP.GE.U32.AND UP0, UPT, UR4, 0x3, UPT ;  /* 0x000000030400788c */ /* 0x000fe2000bf06070 */
[----:B------:R-:W-:Y:S01]  /*1f80*/  HFMA2 R115, -RZ, RZ, 0, 0 ;  /* 0x00000000ff737431 */ /* 0x000fe200000001ff */
[----:B------:R-:W-:Y:S01]  /*1f90*/  CS2R R94, SRZ ;  /* 0x00000000005e7805 */ /* 0x000fe2000001ff00 */
[----:B------:R-:W-:Y:S01]  /*1fa0*/  IMAD.MOV.U32 R111, RZ, RZ, RZ ;  /* 0x000000ffff6f7224 */ /* 0x000fe200078e00ff */
[----:B------:R-:W-:Y:S02]  /*1fb0*/  CS2R R106, SRZ ;  /* 0x00000000006a7805 */ /* 0x000fe4000001ff00 */
[----:B------:R-:W-:Y:S02]  /*1fc0*/  MOV R109, RZ ;  /* 0x000000ff006d7202 */ /* 0x000fe40000000f00 */
[----:B------:R-:W-:Y:S02]  /*1fd0*/  CS2R R104, SRZ ;  /* 0x0000000000687805 */ /* 0x000fe4000001ff00 */
[----:B------:R-:W-:-:S02]  /*1fe0*/  CS2R R102, SRZ ;  /* 0x0000000000667805 */ /* 0x000fc4000001ff00 */
[----:B------:R-:W-:Y:S02]  /*1ff0*/  CS2R R100, SRZ ;  /* 0x0000000000647805 */ /* 0x000fe4000001ff00 */
[----:B------:R-:W-:Y:S02]  /*2000*/  CS2R R98, SRZ ;  /* 0x0000000000627805 */ /* 0x000fe4000001ff00 */
[----:B------:R-:W-:Y:S01]  /*2010*/  CS2R R96, SRZ ;  /* 0x0000000000607805 */ /* 0x000fe2000001ff00 */
[----:B-1----:R-:W-:Y:S06]  /*2020*/  BRA.U !UP0, `(.L_x_14) ;  /* 0x0000000908987547 */ /* 0x002fec000b800000 */
[----:B------:R-:W1:Y:S01]  /*2030*/  S2UR UR5, SR_CgaCtaId ;  /* 0x00000000000579c3 */ /* 0x000e620000008800 */
[----:B------:R-:W-:Y:S01]  /*2040*/  UMOV UR4, 0x400 ;  /* 0x0000040000047882 */ /* 0x000fe20000000000 */
[----:B------:R-:W-:Y:S01]  /*2050*/  IMAD.U32 R115, RZ, RZ, UR7 ;  /* 0x00000007ff737e24 */ /* 0x000fe2000f8e00ff */
[----:B------:R-:W-:Y:S01]  /*2060*/  UIADD3 UR4, UPT, UPT, UR4, 0x80, URZ ;  /* 0x0000008004047890 */ /* 0x000fe2000fffe0ff */
[----:B------:R-:W-:Y:S01]  /*2070*/  IMAD R114, R88, UR7, RZ ;  /* 0x0000000758727c24 */ /* 0x000fe2000f8e02ff */
[----:B------:R-:W-:Y:S02]  /*2080*/  MOV R95, RZ ;  /* 0x000000ff005f7202 */ /* 0x000fe40000000f00 */
[----:B------:R-:W-:-:S05]  /*2090*/  LOP3.LUT R115, R115, 0x7ffffffc, RZ, 0xc0, !PT ;  /* 0x7ffffffc73737812 */ /* 0x000fca00078ec0ff */
[----:B------:R-:W-:Y:S01]  /*20a0*/  IMAD.MOV R112, RZ, RZ, -R115 ;  /* 0x000000ffff707224 */ /* 0x000fe200078e0a73 */
[----:B-1----:R-:W-:-:S04]  /*20b0*/  ULEA UR4, UR5, UR4, 0x18 ;  /* 0x0000000405047291 */ /* 0x002fc8000f8ec0ff */
[----:B------:R-:W-:-:S06]  /*20c0*/  UIADD3 UR4, UPT, UPT, UR4, 0x80, URZ ;  /* 0x0000008004047890 */ /* 0x000fcc000fffe0ff */
[----:B------:R-:W-:-:S07]  /*20d0*/  MOV R113, UR4 ;  /* 0x0000000400717c02 */ /* 0x000fce0008000f00 */
.L_x_15:
[----:B------:R-:W1:Y:S01]  /*20e0*/  LDC.64 R72, c[0x0][0x390] ;  /* 0x0000e400ff487b82 */ /* 0x000e620000000a00 */
[----:B------:R-:W2:Y:S04]  /*20f0*/  LDS.128 R64, [R113+-0x80] ;  /* 0xffff800071407984 */ /* 0x000ea80000000c00 */
[----:B------:R-:W0:Y:S04]  /*2100*/  LDS.128 R56, [R113+-0x60] ;  /* 0xffffa00071387984 */ /* 0x000e280000000c00 */
[----:B------:R-:W3:Y:S04]  /*2110*/  LDS.128 R68, [R113+-0x70] ;  /* 0xffff900071447984 */ /* 0x000ee80000000c00 */
[----:B------:R-:W4:Y:S04]  /*2120*/  LDS.128 R52, [R113+-0x50] ;  /* 0xffffb00071347984 */ /* 0x000f280000000c00 */
[----:B------:R-:W4:Y:S01]  /*2130*/  LDS.128 R60, [R113+-0x40] ;  /* 0xffffc000713c7984 */ /* 0x000f220000000c00 */
[----:B-1----:R-:W-:-:S05]  /*2140*/  IMAD.WIDE R72, R114, 0x4, R72 ;  /* 0x0000000472487825 */ /* 0x002fca00078e0248 */
[----:B------:R-:W2:Y:S04]  /*2150*/  LDG.E R117, desc[UR8][R72.64] ;  /* 0x0000000848757981 */ /* 0x000ea8000c1e1900 */
[----:B------:R-:W4:Y:S04]  /*2160*/  LDG.E R116, desc[UR8][R72.64+0x4] ;  /* 0x0000040848747981 */ /* 0x000f28000c1e1900 */
[----:B------:R-:W4:Y:S04]  /*2170*/  LDG.E R110, desc[UR8][R72.64+0x8] ;  /* 0x00000808486e7981 */ /* 0x000f28000c1e1900 */
[----:B------:R1:W4:Y:S01]  /*2180*/  LDG.E R108, desc[UR8][R72.64+0xc] ;  /* 0x00000c08486c7981 */ /* 0x000322000c1e1900 */
[----:B------:R-:W-:-:S02]  /*2190*/  VIADD R112, R112, 0x4 ;  /* 0x0000000470707836 */ /* 0x000fc40000000000 */
[----:B------:R-:W-:-:S03]  /*21a0*/  VIADD R114, R114, 0x4 ;  /* 0x0000000472727836 */ /* 0x000fc60000000000 */
[----:B------:R-:W-:Y:S01]  /*21b0*/  ISETP.NE.AND P0, PT, R112, RZ, PT ;  /* 0x000000ff7000720c */ /* 0x000fe20003f05270 */
[C---:B--2---:R-:W-:Y:S01]  /*21c0*/  FADD R75, R117.reuse, -R67 ;  /* 0x80000043754b7221 */ /* 0x044fe20000000000 */
[C---:B0-----:R-:W-:Y:S01]  /*21d0*/  FADD R56, R117.reuse, -R56 ;  /* 0x8000003875387221 */ /* 0x041fe20000000000 */
[C---:B------:R-:W-:Y:S01]  /*21e0*/  FADD R64, R117.reuse, -R64 ;  /* 0x8000004075407221 */ /* 0x040fe20000000000 */
[C---:B------:R-:W-:Y:S01]  /*21f0*/  FADD R65, R117.reuse, -R65 ;  /* 0x8000004175417221 */ /* 0x040fe20000000000 */
[----:B------:R-:W-:Y:S01]  /*2200*/  FADD R66, R117, -R66 ;  /* 0x8000004275427221 */ /* 0x000fe20000000000 */
[----:B------:R-:W-:Y:S01]  /*2210*/  FFMA R105, R56, R56, R105 ;  /* 0x0000003838697223 */ /* 0x000fe20000000069 */
[----:B------:R-:W-:Y:S01]  /*2220*/  FFMA R94, R75, R75, R94 ;  /* 0x0000004b4b5e7223 */ /* 0x000fe2000000005e */
[C---:B---3--:R-:W-:Y:S01]  /*2230*/  FADD R68, R117.reuse, -R68 ;  /* 0x8000004475447221 */ /* 0x048fe20000000000 */
[C---:B------:R-:W-:Y:S01]  /*2240*/  FADD R69, R117.reuse, -R69 ;  /* 0x8000004575457221 */ /* 0x040fe20000000000 */
[C---:B------:R-:W-:Y:S01]  /*2250*/  FADD R70, R117.reuse, -R70 ;  /* 0x8000004675467221 */ /* 0x040fe20000000000 */
[C---:B------:R-:W-:Y:S01]  /*2260*/  FADD R71, R117.reuse, -R71 ;  /* 0x8000004775477221 */ /* 0x040fe20000000000 */
[C---:B------:R-:W-:Y:S01]  /*2270*/  FADD R57, R117.reuse, -R57 ;  /* 0x8000003975397221 */ /* 0x040fe20000000000 */
[C---:B------:R-:W-:Y:S01]  /*2280*/  FADD R58, R117.reuse, -R58 ;  /* 0x8000003a753a7221 */ /* 0x040fe20000000000 */
[C---:B------:R-:W-:Y:S01]  /*2290*/  FADD R59, R117.reuse, -R59 ;  /* 0x8000003b753b7221 */ /* 0x040fe20000000000 */
[C---:B----4-:R-:W-:Y:S01]  /*22a0*/  FADD R52, R117.reuse, -R52 ;  /* 0x8000003475347221 */ /* 0x050fe20000000000 */
[C---:B------:R-:W-:Y:S01]  /*22b0*/  FADD R53, R117.reuse, -R53 ;  /* 0x8000003575357221 */ /* 0x040fe20000000000 */
[C---:B------:R-:W-:Y:S01]  /*22c0*/  FADD R54, R117.reuse, -R54 ;  /* 0x8000003675367221 */ /* 0x040fe20000000000 */
[----:B------:R-:W-:Y:S01]  /*22d0*/  FADD R56, R117, -R55 ;  /* 0x8000003775387221 */ /* 0x000fe20000000000 */
[----:B------:R-:W-:Y:S01]  /*22e0*/  FFMA R97, R64, R64, R97 ;  /* 0x0000004040617223 */ /* 0x000fe20000000061 */
[----:B------:R-:W-:Y:S01]  /*22f0*/  FFMA R96, R65, R65, R96 ;  /* 0x0000004141607223 */ /* 0x000fe20000000060 */
[----:B------:R-:W-:Y:S01]  /*2300*/  FFMA R99, R66, R66, R99 ;  /* 0x0000004242637223 */ /* 0x000fe20000000063 */
[----:B-1----:R-:W0:Y:S01]  /*2310*/  LDS.128 R72, [R113+-0x20] ;  /* 0xffffe00071487984 */ /* 0x002e220000000c00 */
[----:B------:R-:W-:Y:S01]  /*2320*/  FFMA R101, R68, R68, R101 ;  /* 0x0000004444657223 */ /* 0x000fe20000000065 */
[----:B------:R-:W-:Y:S01]  /*2330*/  FFMA R98, R69, R69, R98 ;  /* 0x0000004545627223 */ /* 0x000fe20000000062 */
[----:B------:R-:W-:Y:S01]  /*2340*/  FFMA R103, R70, R70, R103 ;  /* 0x0000004646677223 */ /* 0x000fe20000000067 */
[----:B------:R-:W1:Y:S01]  /*2350*/  LDS.128 R64, [R113+-0x30] ;  /* 0xffffd00071407984 */ /* 0x000e620000000c00 */
[----:B------:R-:W-:Y:S01]  /*2360*/  FFMA R100, R71, R71, R100 ;  /* 0x0000004747647223 */ /* 0x000fe20000000064 */
[----:B------:R-:W-:Y:S01]  /*2370*/  FFMA R102, R57, R57, R102 ;  /* 0x0000003939667223 */ /* 0x000fe20000000066 */
[----:B------:R-:W-:Y:S01]  /*2380*/  FFMA R107, R58, R58, R107 ;  /* 0x0000003a3a6b7223 */ /* 0x000fe2000000006b */
[----:B------:R-:W-:Y:S01]  /*2390*/  FFMA R104, R59, R59, R104 ;  /* 0x0000003b3b687223 */ /* 0x000fe20000000068 */
[----:B------:R-:W-:Y:S01]  /*23a0*/  FFMA R109, R52, R52, R109 ;  /* 0x00000034346d7223 */ /* 0x000fe2000000006d */
[----:B------:R-:W-:Y:S01]  /*23b0*/  FFMA R106, R53, R53, R106 ;  /* 0x00000035356a7223 */ /* 0x000fe2000000006a */
[----:B------:R-:W-:Y:S01]  /*23c0*/  FFMA R111, R54, R54, R111 ;  /* 0x00000036366f7223 */ /* 0x000fe2000000006f */
[----:B------:R-:W-:Y:S01]  /*23d0*/  FFMA R95, R56, R56, R95 ;  /* 0x00000038385f7223 */ /* 0x000fe2000000005f */
[----:B------:R-:W2:Y:S01]  /*23e0*/  LDS.128 R68, [R113+-0x10] ;  /* 0xfffff00071447984 */ /* 0x000ea20000000c00 */
[C---:B------:R-:W-:Y:S01]  /*23f0*/  FADD R60, R116.reuse, -R60 ;  /* 0x8000003c743c7221 */ /* 0x040fe20000000000 */
[C---:B------:R-:W-:Y:S01]  /*2400*/  FADD R61, R116.reuse, -R61 ;  /* 0x8000003d743d7221 */ /* 0x040fe20000000000 */
[C---:B------:R-:W-:Y:S01]  /*2410*/  FADD R62, R116.reuse, -R62 ;  /* 0x8000003e743e7221 */ /* 0x040fe20000000000 */
[----:B------:R-:W3:Y:S01]  /*2420*/  LDS.128 R52, [R113] ;  /* 0x0000000071347984 */ /* 0x000ee20000000c00 */
[----:B------:R-:W-:Y:S01]  /*2430*/  FADD R63, R116, -R63 ;  /* 0x8000003f743f7221 */ /* 0x000fe20000000000 */
[----:B------:R-:W-:Y:S01]  /*2440*/  FFMA R97, R60, R60, R97 ;  /* 0x0000003c3c617223 */ /* 0x000fe20000000061 */
[----:B------:R-:W-:Y:S01]  /*2450*/  FFMA R96, R61, R61, R96 ;  /* 0x0000003d3d607223 */ /* 0x000fe20000000060 */
[----:B------:R-:W4:Y:S01]  /*2460*/  LDS.128 R56, [R113+0x10] ;  /* 0x0000100071387984 */ /* 0x000f220000000c00 */
[----:B------:R-:W-:Y:S01]  /*2470*/  FFMA R99, R62, R62, R99 ;  /* 0x0000003e3e637223 */ /* 0x000fe20000000063 */
[----:B------:R-:W-:-:S02]  /*2480*/  FFMA R94, R63, R63, R94 ;  /* 0x0000003f3f5e7223 */ /* 0x000fc4000000005e */
[----:B------:R-:W4:Y:S01]  /*2490*/  LDS.128 R60, [R113+0x20] ;  /* 0x00002000713c7984 */ /* 0x000f220000000c00 */
[C---:B0-----:R-:W-:Y:S01]  /*24a0*/  FADD R72, R116.reuse, -R72 ;  /* 0x8000004874487221 */ /* 0x041fe20000000000 */
[C---:B------:R-:W-:Y:S01]  /*24b0*/  FADD R73, R116.reuse, -R73 ;  /* 0x8000004974497221 */ /* 0x040fe20000000000 */
[C---:B------:R-:W-:Y:S01]  /*24c0*/  FADD R74, R116.reuse, -R74 ;  /* 0x8000004a744a7221 */ /* 0x040fe20000000000 */
[C---:B------:R-:W-:Y:S01]  /*24d0*/  FADD R75, R116.reuse, -R75 ;  /* 0x8000004b744b7221 */ /* 0x040fe20000000000 */
[C---:B-1----:R-:W-:Y:S01]  /*24e0*/  FADD R64, R116.reuse, -R64 ;  /* 0x8000004074407221 */ /* 0x042fe20000000000 */
[C---:B------:R-:W-:Y:S01]  /*24f0*/  FADD R65, R116.reuse, -R65 ;  /* 0x8000004174417221 */ /* 0x040fe20000000000 */
[C---:B------:R-:W-:Y:S01]  /*2500*/  FADD R66, R116.reuse, -R66 ;  /* 0x8000004274427221 */ /* 0x040fe20000000000 */
[----:B------:R-:W-:Y:S01]  /*2510*/  FADD R67, R116, -R67 ;  /* 0x8000004374437221 */ /* 0x000fe20000000000 */
[----:B------:R-:W-:Y:S01]  /*2520*/  FFMA R105, R72, R72, R105 ;  /* 0x0000004848697223 */ /* 0x000fe20000000069 */
[----:B------:R-:W-:Y:S01]  /*2530*/  FFMA R101, R64, R64, R101 ;  /* 0x0000004040657223 */ /* 0x000fe20000000065 */
[----:B------:R-:W-:Y:S01]  /*2540*/  FFMA R98, R65, R65, R98 ;  /* 0x0000004141627223 */ /* 0x000fe20000000062 */
[----:B------:R-:W-:Y:S01]  /*2550*/  FFMA R103, R66, R66, R103 ;  /* 0x0000004242677223 */ /* 0x000fe20000000067 */
[----:B------:R-:W-:Y:S01]  /*2560*/  FFMA R100, R67, R67, R100 ;  /* 0x0000004343647223 */ /* 0x000fe20000000064 */
[C---:B--2---:R-:W-:Y:S01]  /*2570*/  FADD R68, R116.reuse, -R68 ;  /* 0x8000004474447221 */ /* 0x044fe20000000000 */
[C---:B------:R-:W-:Y:S01]  /*2580*/  FADD R69, R116.reuse, -R69 ;  /* 0x8000004574457221 */ /* 0x040fe20000000000 */
[----:B------:R-:W-:Y:S01]  /*2590*/  FADD R72, R116, -R70 ;  /* 0x8000004674487221 */ /* 0x000fe20000000000 */
[----:B------:R-:W0:Y:S01]  /*25a0*/  LDS.128 R64, [R113+0x30] ;  /* 0x0000300071407984 */ /* 0x000e220000000c00 */
[C---:B---3--:R-:W-:Y:S01]  /*25b0*/  FADD R52, R110.reuse, -R52 ;  /* 0x800000346e347221 */ /* 0x048fe20000000000 */
        /* <DEDUP_REMOVED lines=10> */
[----:B------:R-:W-:Y:S01]  /*2660*/  FADD R116, R116, -R71 ;  /* 0x8000004774747221 */ /* 0x000fe20000000000 */
        /* <DEDUP_REMOVED lines=11> */
[----:B------:R-:W1:Y:S01]  /*2720*/  LDS.128 R68, [R113+0x40] ;  /* 0x0000400071447984 */ /* 0x000e620000000c00 */
[C---:B------:R-:W-:Y:S01]  /*2730*/  FADD R60, R110.reuse, -R60 ;  /* 0x8000003c6e3c7221 */ /* 0x040fe20000000000 */
[C---:B------:R-:W-:Y:S01]  /*2740*/  FADD R61, R110.reuse, -R61 ;  /* 0x8000003d6e3d7221 */ /* 0x040fe20000000000 */
[C---:B------:R-:W-:Y:S01]  /*2750*/  FADD R62, R110.reuse, -R62 ;  /* 0x8000003e6e3e7221 */ /* 0x040fe20000000000 */
[----:B------:R-:W2:Y:S01]  /*2760*/  LDS.128 R72, [R113+0x50] ;  /* 0x0000500071487984 */ /* 0x000ea20000000c00 */
[----:B------:R-:W-:Y:S01]  /*2770*/  FADD R63, R110, -R63 ;  /* 0x8000003f6e3f7221 */ /* 0x000fe20000000000 */
[----:B------:R-:W-:Y:S01]  /*2780*/  FFMA R95, R116, R116, R95 ;  /* 0x00000074745f7223 */ /* 0x000fe2000000005f */
[----:B------:R-:W-:Y:S01]  /*2790*/  FFMA R105, R60, R60, R105 ;  /* 0x0000003c3c697223 */ /* 0x000fe20000000069 */
[----:B------:R-:W3:Y:S01]  /*27a0*/  LDS.128 R52, [R113+0x60] ;  /* 0x0000600071347984 */ /* 0x000ee20000000c00 */
[----:B------:R-:W-:Y:S01]  /*27b0*/  FFMA R102, R61, R61, R102 ;  /* 0x0000003d3d667223 */ /* 0x000fe20000000066 */
[----:B------:R-:W-:Y:S01]  /*27c0*/  FFMA R107, R62, R62, R107 ;  /* 0x0000003e3e6b7223 */ /* 0x000fe2000000006b */
[----:B------:R-:W-:Y:S01]  /*27d0*/  FFMA R104, R63, R63, R104 ;  /* 0x0000003f3f687223 */ /* 0x000fe20000000068 */
[----:B------:R4:W3:Y:S01]  /*27e0*/  LDS.128 R56, [R113+0x70] ;  /* 0x0000700071387984 */ /* 0x0008e20000000c00 */
[C---:B0-----:R-:W-:Y:S01]  /*27f0*/  FADD R64, R110.reuse, -R64 ;  /* 0x800000406e407221 */ /* 0x041fe20000000000 */
[C---:B------:R-:W-:Y:S01]  /*2800*/  FADD R65, R110.reuse, -R65 ;  /* 0x800000416e417221 */ /* 0x040fe20000000000 */
[C---:B------:R-:W-:Y:S01]  /*2810*/  FADD R66, R110.reuse, -R66 ;  /* 0x800000426e427221 */ /* 0x040fe20000000000 */
[----:B------:R-:W-:Y:S01]  /*2820*/  FADD R110, R110, -R67 ;  /* 0x800000436e6e7221 */ /* 0x000fe20000000000 */
[----:B------:R-:W-:Y:S01]  /*2830*/  FFMA R109, R64, R64, R109 ;  /* 0x00000040406d7223 */ /* 0x000fe2000000006d */
[----:B------:R-:W-:Y:S01]  /*2840*/  FFMA R106, R65, R65, R106 ;  /* 0x00000041416a7223 */ /* 0x000fe2000000006a */
[----:B------:R-:W-:Y:S01]  /*2850*/  FFMA R111, R66, R66, R111 ;  /* 0x00000042426f7223 */ /* 0x000fe2000000006f */
[----:B------:R-:W-:Y:S01]  /*2860*/  FFMA R95, R110, R110, R95 ;  /* 0x0000006e6e5f7223 */ /* 0x000fe2000000005f */
[----:B----4-:R-:W-:Y:S01]  /*2870*/  IADD3 R113, PT, PT, R113, 0x100, RZ ;  /* 0x0000010071717810 */ /* 0x010fe20007ffe0ff */
[C---:B-1----:R-:W-:Y:S01]  /*2880*/  FADD R68, R108.reuse, -R68 ;  /* 0x800000446c447221 */ /* 0x042fe20000000000 */
[C---:B------:R-:W-:Y:S01]  /*2890*/  FADD R69, R108.reuse, -R69 ;  /* 0x800000456c457221 */ /* 0x040fe20000000000 */
[C---:B------:R-:W-:Y:S01]  /*28a0*/  FADD R70, R108.reuse, -R70 ;  /* 0x800000466c467221 */ /* 0x040fe20000000000 */
[C---:B------:R-:W-:Y:S01]  /*28b0*/  FADD R71, R108.reuse, -R71 ;  /* 0x800000476c477221 */ /* 0x040fe20000000000 */
[C---:B--2---:R-:W-:Y:S01]  /*28c0*/  FADD R72, R108.reuse, -R72 ;  /* 0x800000486c487221 */ /* 0x044fe20000000000 */
[C---:B------:R-:W-:Y:S01]  /*28d0*/  FADD R73, R108.reuse, -R73 ;  /* 0x800000496c497221 */ /* 0x040fe20000000000 */
[C---:B------:R-:W-:Y:S01]  /*28e0*/  FADD R74, R108.reuse, -R74 ;  /* 0x8000004a6c4a7221 */ /* 0x040fe20000000000 */
[C---:B------:R-:W-:Y:S01]  /*28f0*/  FADD R75, R108.reuse, -R75 ;  /* 0x8000004b6c4b7221 */ /* 0x040fe20000000000 */
[C---:B---3--:R-:W-:Y:S01]  /*2900*/  FADD R52, R108.reuse, -R52 ;  /* 0x800000346c347221 */ /* 0x048fe20000000000 */
[C---:B------:R-:W-:Y:S01]  /*2910*/  FADD R53, R108.reuse, -R53 ;  /* 0x800000356c357221 */ /* 0x040fe20000000000 */
[C---:B------:R-:W-:Y:S01]  /*2920*/  FADD R54, R108.reuse, -R54 ;  /* 0x800000366c367221 */ /* 0x040fe20000000000 */
[C---:B------:R-:W-:Y:S01]  /*2930*/  FADD R55, R108.reuse, -R55 ;  /* 0x800000376c377221 */ /* 0x040fe20000000000 */
[C---:B------:R-:W-:Y:S01]  /*2940*/  FADD R56, R108.reuse, -R56 ;  /* 0x800000386c387221 */ /* 0x040fe20000000000 */
        /* <DEDUP_REMOVED lines=19> */
[----:B------:R-:W-:Y:S06]  /*2a80*/  @P0 BRA `(.L_x_15) ;  /* 0xfffffff400940947 */ /* 0x000fec000383ffff */
.L_x_14:
[----:B------:R-:W-:-:S09]  /*2a90*/  ULOP3.LUT UP0, UR4, UR7, 0x3, URZ, 0xc0, !UPT ;  /* 0x0000000307047892 */ /* 0x000fd2000f80c0ff */
[----:B------:R-:W-:Y:S05]  /*2aa0*/  BRA.U !UP0, `(.L_x_16) ;  /* 0x0000000908147547 */ /* 0x000fea000b800000 */
[----:B------:R-:W-:Y:S02]  /*2ab0*/  UISETP.NE.AND UP0, UPT, UR4, 0x1, UPT ;  /* 0x000000010400788c */ /* 0x000fe4000bf05270 */
[----:B------:R-:W-:-:S04]  /*2ac0*/  ULOP3.LUT UR5, UR7, 0x1, URZ, 0xc0, !UPT ;  /* 0x0000000107057892 */ /* 0x000fc8000f8ec0ff */
[----:B------:R-:W-:-:S03]  /*2ad0*/  UISETP.NE.U32.AND UP1, UPT, UR5, 0x1, UPT ;  /* 0x000000010500788c */ /* 0x000fc6000bf25070 */
[----:B------:R-:W-:Y:S08]  /*2ae0*/  BRA.U !UP0, `(.L_x_17) ;  /* 0x00000005084c7547 */ /* 0x000ff0000b800000 */
[----:B------:R-:W1:Y:S01]  /*2af0*/  LDC.64 R52, c[0x0][0x390] ;  /* 0x0000e400ff347b82 */ /* 0x000e620000000a00 */
[----:B------:R-:W-:-:S04]  /*2b00*/  IMAD R69, R88, UR7, R115 ;  /* 0x0000000758457c24 */ /* 0x000fc8000f8e0273 */
[----:B-1----:R-:W-:-:S05]  /*2b10*/  IMAD.WIDE R68, R69, 0x4, R52 ;  /* 0x0000000445447825 */ /* 0x002fca00078e0234 */
[----:B------:R-:W2:Y:S04]  /*2b20*/  LDG.E R108, desc[UR8][R68.64] ;  /* 0x00000008446c7981 */ /* 0x000ea8000c1e1900 */
[----:B------:R1:W3:Y:S01]  /*2b30*/  LDG.E R110, desc[UR8][R68.64+0x4] ;  /* 0x00000408446e7981 */ /* 0x0002e2000c1e1900 */
[----:B------:R-:W0:Y:S01]  /*2b40*/  S2UR UR5, SR_CgaCtaId ;  /* 0x00000000000579c3 */ /* 0x000e220000008800 */
[----:B------:R-:W-:Y:S02]  /*2b50*/  UMOV UR4, 0x400 ;  /* 0x0000040000047882 */ /* 0x000fe40000000000 */
[----:B------:R-:W-:-:S04]  /*2b60*/  UIADD3 UR4, UPT, UPT, UR4, 0x80, URZ ;  /* 0x0000008004047890 */ /* 0x000fc8000fffe0ff */
[----:B0-----:R-:W-:-:S06]  /*2b70*/  ULEA UR4, UR5, UR4, 0x18 ;  /* 0x0000000405047291 */ /* 0x001fcc000f8ec0ff */
[C---:B------:R-:W-:Y:S02]  /*2b80*/  LEA R112, R115.reuse, UR4, 0x6 ;  /* 0x0000000473707c11 */ /* 0x040fe4000f8e30ff */
[----:B------:R-:W-:-:S03]  /*2b90*/  IADD3 R115, PT, PT, R115, 0x2, RZ ;  /* 0x0000000273737810 */ /* 0x000fc60007ffe0ff */
[----:B------:R-:W2:Y:S04]  /*2ba0*/  LDS.128 R72, [R112] ;  /* 0x0000000070487984 */ /* 0x000ea80000000c00 */
[----:B------:R-:W0:Y:S04]  /*2bb0*/  LDS.128 R52, [R112+0x10] ;  /* 0x0000100070347984 */ /* 0x000e280000000c00 */
[----:B------:R-:W4:Y:S04]  /*2bc0*/  LDS.128 R56, [R112+0x20] ;  /* 0x0000200070387984 */ /* 0x000f280000000c00 */
[----:B------:R-:W4:Y:S04]  /*2bd0*/  LDS.128 R60, [R112+0x30] ;  /* 0x00003000703c7984 */ /* 0x000f280000000c00 */
[----:B------:R-:W3:Y:S04]  /*2be0*/  LDS.128 R64, [R112+0x40] ;  /* 0x0000400070407984 */ /* 0x000ee80000000c00 */
[----:B-1----:R-:W1:Y:S01]  /*2bf0*/  LDS.128 R68, [R112+0x50] ;  /* 0x0000500070447984 */ /* 0x002e620000000c00 */
[C---:B--2---:R-:W-:Y:S01]  /*2c00*/  FADD R72, R108.reuse, -R72 ;  /* 0x800000486c487221 */ /* 0x044fe20000000000 */
[C---:B------:R-:W-:Y:S01]  /*2c10*/  FADD R73, R108.reuse, -R73 ;  /* 0x800000496c497221 */ /* 0x040fe20000000000 */
[C---:B------:R-:W-:Y:S01]  /*2c20*/  FADD R74, R108.reuse, -R74 ;  /* 0x8000004a6c4a7221 */ /* 0x040fe20000000000 */
[C---:B------:R-:W-:Y:S01]  /*2c30*/  FADD R75, R108.reuse, -R75 ;  /* 0x8000004b6c4b7221 */ /* 0x040fe20000000000 */
        /* <DEDUP_REMOVED lines=12> */
[----:B------:R-:W0:Y:S01]  /*2d00*/  LDS.128 R72, [R112+0x60] ;  /* 0x0000600070487984 */ /* 0x000e220000000c00 */
[C---:B----4-:R-:W-:Y:S01]  /*2d10*/  FADD R56, R108.reuse, -R56 ;  /* 0x800000386c387221 */ /* 0x050fe20000000000 */
[C---:B------:R-:W-:Y:S01]  /*2d20*/  FADD R57, R108.reuse, -R57 ;  /* 0x800000396c397221 */ /* 0x040fe20000000000 */
[C---:B------:R-:W-:Y:S01]  /*2d30*/  FADD R58, R108.reuse, -R58 ;  /* 0x8000003a6c3a7221 */ /* 0x040fe20000000000 */
[----:B------:R-:W2:Y:S01]  /*2d40*/  LDS.128 R52, [R112+0x70] ;  /* 0x0000700070347984 */ /* 0x000ea20000000c00 */
[C---:B------:R-:W-:Y:S01]  /*2d50*/  FADD R59, R108.reuse, -R59 ;  /* 0x8000003b6c3b7221 */ /* 0x040fe20000000000 */
[C---:B------:R-:W-:Y:S01]  /*2d60*/  FADD R60, R108.reuse, -R60 ;  /* 0x8000003c6c3c7221 */ /* 0x040fe20000000000 */
[C---:B------:R-:W-:Y:S01]  /*2d70*/  FADD R61, R108.reuse, -R61 ;  /* 0x8000003d6c3d7221 */ /* 0x040fe20000000000 */
[C---:B------:R-:W-:Y:S01]  /*2d80*/  FADD R62, R108.reuse, -R62 ;  /* 0x8000003e6c3e7221 */ /* 0x040fe20000000000 */
[----:B------:R-:W-:Y:S01]  /*2d90*/  FADD R108, R108, -R63 ;  /* 0x8000003f6c6c7221 */ /* 0x000fe20000000000 */
[C---:B---3--:R-:W-:Y:S01]  /*2da0*/  FADD R64, R110.reuse, -R64 ;  /* 0x800000406e407221 */ /* 0x048fe20000000000 */
        /* <DEDUP_REMOVED lines=23> */
[C---:B0-----:R-:W-:Y:S01]  /*2f20*/  FADD R72, R110.reuse, -R72 ;  /* 0x800000486e487221 */ /* 0x041fe20000000000 */
[C---:B------:R-:W-:Y:S01]  /*2f30*/  FADD R73, R110.reuse, -R73 ;  /* 0x800000496e497221 */ /* 0x040fe20000000000 */
[C---:B------:R-:W-:Y:S01]  /*2f40*/  FADD R74, R110.reuse, -R74 ;  /* 0x8000004a6e4a7221 */ /* 0x040fe20000000000 */
[C---:B------:R-:W-:Y:S01]  /*2f50*/  FADD R75, R110.reuse, -R75 ;  /* 0x8000004b6e4b7221 */ /* 0x040fe20000000000 */
[C---:B--2---:R-:W-:Y:S01]  /*2f60*/  FADD R52, R110.reuse, -R52 ;  /* 0x800000346e347221 */ /* 0x044fe20000000000 */
        /* <DEDUP_REMOVED lines=10> */
[----:B------:R-:W-:-:S07]  /*3010*/  FFMA R95, R110, R110, R95 ;  /* 0x0000006e6e5f7223 */ /* 0x000fce000000005f */
.L_x_17:
[----:B------:R-:W-:Y:S05]  /*3020*/  BRA.U UP1, `(.L_x_16) ;  /* 0x0000000101b47547 */ /* 0x000fea000b800000 */
[----:B------:R-:W1:Y:S01]  /*3030*/  LDC.64 R52, c[0x0][0x390] ;  /* 0x0000e400ff347b82 */ /* 0x000e620000000a00 */
[----:B------:R-:W-:-:S04]  /*3040*/  IMAD R69, R88, UR7, R115 ;  /* 0x0000000758457c24 */ /* 0x000fc8000f8e0273 */
[----:B-1----:R-:W-:-:S06]  /*3050*/  IMAD.WIDE R68, R69, 0x4, R52 ;  /* 0x0000000445447825 */ /* 0x002fcc00078e0234 */
[----:B------:R-:W2:Y:S01]  /*3060*/  LDG.E R68, desc[UR8][R68.64] ;  /* 0x0000000844447981 */ /* 0x000ea2000c1e1900 */
[----:B------:R-:W1:Y:S01]  /*3070*/  S2UR UR5, SR_CgaCtaId ;  /* 0x00000000000579c3 */ /* 0x000e620000008800 */
[----:B------:R-:W-:Y:S02]  /*3080*/  UMOV UR4, 0x400 ;  /* 0x0000040000047882 */ /* 0x000fe40000000000 */
[----:B------:R-:W-:-:S04]  /*3090*/  UIADD3 UR4, UPT, UPT, UR4, 0x80, URZ ;  /* 0x0000008004047890 */ /* 0x000fc8000fffe0ff */
[----:B-1----:R-:W-:-:S06]  /*30a0*/  ULEA UR4, UR5, UR4, 0x18 ;  /* 0x0000000405047291 */ /* 0x002fcc000f8ec0ff */
[----:B------:R-:W-:-:S05]  /*30b0*/  LEA R115, R115, UR4, 0x6 ;  /* 0x0000000473737c11 */ /* 0x000fca000f8e30ff */
[----:B------:R-:W2:Y:S04]  /*30c0*/  LDS.128 R52, [R115] ;  /* 0x0000000073347984 */ /* 0x000ea80000000c00 */
[----:B------:R-:W1:Y:S04]  /*30d0*/  LDS.128 R56, [R115+0x10] ;  /* 0x0000100073387984 */ /* 0x000e680000000c00 */
[----:B------:R-:W0:Y:S04]  /*30e0*/  LDS.128 R60, [R115+0x20] ;  /* 0x00002000733c7984 */ /* 0x000e280000000c00 */
[----:B------:R-:W3:Y:S01]  /*30f0*/  LDS.128 R64, [R115+0x30] ;  /* 0x0000300073407984 */ /* 0x000ee20000000c00 */
[C---:B--2---:R-:W-:Y:S01]  /*3100*/  FADD R52, R68.reuse, -R52 ;  /* 0x8000003444347221 */ /* 0x044fe20000000000 */
[C---:B------:R-:W-:Y:S01]  /*3110*/  FADD R53, R68.reuse, -R53 ;  /* 0x8000003544357221 */ /* 0x040fe20000000000 */
[C---:B------:R-:W-:Y:S01]  /*3120*/  FADD R54, R68.reuse, -R54 ;  /* 0x8000003644367221 */ /* 0x040fe20000000000 */
[C---:B------:R-:W-:Y:S01]  /*3130*/  FADD R55, R68.reuse, -R55 ;  /* 0x8000003744377221 */ /* 0x040fe20000000000 */
[C---:B-1----:R-:W-:Y:S01]  /*3140*/  FADD R56, R68.reuse, -R56 ;  /* 0x8000003844387221 */ /* 0x042fe20000000000 */
[C---:B------:R-:W-:Y:S01]  /*3150*/  FADD R57, R68.reuse, -R57 ;  /* 0x8000003944397221 */ /* 0x040fe20000000000 */
[C---:B------:R-:W-:Y:S01]  /*3160*/  FADD R58, R68.reuse, -R58 ;  /* 0x8000003a443a7221 */ /* 0x040fe20000000000 */
[C---:B------:R-:W-:Y:S01]  /*3170*/  FADD R59, R68.reuse, -R59 ;  /* 0x8000003b443b7221 */ /* 0x040fe20000000000 */
[C---:B0-----:R-:W-:Y:S01]  /*3180*/  FADD R60, R68.reuse, -R60 ;  /* 0x8000003c443c7221 */ /* 0x041fe20000000000 */
[C---:B------:R-:W-:Y:S01]  /*3190*/  FADD R61, R68.reuse, -R61 ;  /* 0x8000003d443d7221 */ /* 0x040fe20000000000 */
[C---:B------:R-:W-:Y:S01]  /*31a0*/  FADD R62, R68.reuse, -R62 ;  /* 0x8000003e443e7221 */ /* 0x040fe20000000000 */
[C---:B------:R-:W-:Y:S01]  /*31b0*/  FADD R63, R68.reuse, -R63 ;  /* 0x8000003f443f7221 */ /* 0x040fe20000000000 */
[C---:B---3--:R-:W-:Y:S01]  /*31c0*/  FADD R64, R68.reuse, -R64 ;  /* 0x8000004044407221 */ /* 0x048fe20000000000 */
        /* <DEDUP_REMOVED lines=19> */
.L_x_16:
[--C-:B0----5:R-:W-:Y:S01]  /*3300*/  IMAD.IADD R52, R51, 0x1, -R93.reuse ;  /* 0x0000000133347824 */ /* 0x121fe200078e0a5d */
[----:B------:R-:W0:Y:S01]  /*3310*/  LDCU UR4, c[0x0][0x360] ;  /* 0x00006c00ff0477ac */ /* 0x000e220008000800 */
[----:B------:R-:W-:-:S03]  /*3320*/  IMAD.IADD R53, R49, 0x1, -R93 ;  /* 0x0000000131357824 */ /* 0x000fc600078e0a5d */
[----:B------:R-:W-:Y:S02]  /*3330*/  IABS R54, R52 ;  /* 0x0000003400367213 */ /* 0x000fe40000000000 */
[----:B------:R-:W-:Y:S02]  /*3340*/  IADD3 R52, PT, PT, -R93, R50, RZ ;  /* 0x000000325d347210 */ /* 0x000fe40007ffe1ff */
[----:B------:R-:W-:Y:S02]  /*3350*/  IABS R56, R53 ;  /* 0x0000003500387213 */ /* 0x000fe40000000000 */
[----:B------:R-:W-:Y:S01]  /*3360*/  IABS R55, R52 ;  /* 0x0000003400377213 */ /* 0x000fe20000000000 */
[----:B------:R-:W-:Y:S01]  /*3370*/  IMAD.IADD R52, R48, 0x1, -R93 ;  /* 0x0000000130347824 */ /* 0x000fe200078e0a5d */
[----:B------:R-:W-:Y:S02]  /*3380*/  ISETP.GT.AND P2, PT, R54, UR11, PT ;  /* 0x0000000b36007c0c */ /* 0x000fe4000bf44270 */
[----:B------:R-:W-:-:S02]  /*3390*/  IADD3 R53, PT, PT, R24, -R93, RZ ;  /* 0x8000005d18357210 */ /* 0x000fc40007ffe0ff */
[----:B------:R-:W-:Y:S01]  /*33a0*/  MOV R54, R55 ;  /* 0x0000003700367202 */ /* 0x000fe20000000f00 */
[----:B------:R-:W-:Y:S01]  /*33b0*/  IMAD.MOV.U32 R55, RZ, RZ, R56 ;  /* 0x000000ffff377224 */ /* 0x000fe200078e0038 */
[----:B------:R-:W-:Y:S02]  /*33c0*/  IABS R52, R52 ;  /* 0x0000003400347213 */ /* 0x000fe40000000000 */
[----:B------:R-:W-:Y:S02]  /*33d0*/  IABS R53, R53 ;  /* 0x0000003500357213 */ /* 0x000fe40000000000 */
[----:B------:R-:W-:Y:S01]  /*33e0*/  ISETP.GT.AND P3, PT, R54, UR11, PT ;  /* 0x0000000b36007c0c */ /* 0x000fe2000bf64270 */
[----:B------:R-:W-:Y:S01]  /*33f0*/  IMAD.MOV.U32 R54, RZ, RZ, R52 ;  /* 0x000000ffff367224 */ /* 0x000fe200078e0034 */
[----:B------:R-:W-:Y:S01]  /*3400*/  ISETP.GT.AND P4, PT, R55, UR11, PT ;  /* 0x0000000b37007c0c */ /* 0x000fe2000bf84270 */
[----:B------:R-:W-:Y:S01]  /*3410*/  IMAD.IADD R52, R26, 0x1, -R93 ;  /* 0x000000011a347824 */ /* 0x000fe200078e0a5d */
[----:B------:R-:W-:-:S02]  /*3420*/  MOV R55, R53 ;  /* 0x0000003500377202 */ /* 0x000fc40000000f00 */
[C---:B------:R-:W-:Y:S02]  /*3430*/  IADD3 R53, PT, PT, -R93.reuse, R25, RZ ;  /* 0x000000195d357210 */ /* 0x040fe40007ffe1ff */
[----:B------:R-:W-:Y:S02]  /*3440*/  ISETP.GT.AND P0, PT, R54, UR11, PT ;  /* 0x0000000b36007c0c */ /* 0x000fe4000bf04270 */
[----:B------:R-:W-:Y:S02]  /*3450*/  IABS R54, R53 ;  /* 0x0000003500367213 */ /* 0x000fe40000000000 */
[----:B------:R-:W-:Y:S02]  /*3460*/  IABS R53, R52 ;  /* 0x0000003400357213 */ /* 0x000fe40000000000 */
[----:B------:R-:W-:Y:S02]  /*3470*/  IADD3 R52, PT, PT, -R93, R27, RZ ;  /* 0x0000001b5d347210 */ /* 0x000fe40007ffe1ff */
[----:B------:R-:W-:-:S02]  /*3480*/  ISETP.GT.AND P6, PT, R55, UR11, PT ;  /* 0x0000000b37007c0c */ /* 0x000fc4000bfc4270 */
[----:B------:R-:W-:Y:S02]  /*3490*/  IABS R52, R52 ;  /* 0x0000003400347213 */ /* 0x000fe40000000000 */
[----:B------:R-:W-:Y:S02]  /*34a0*/  FSETP.LT.AND P6, PT, R97, R16, !P6 ;  /* 0x000000106100720b */ /* 0x000fe400077c1000 */
[----:B------:R-:W-:Y:S01]  /*34b0*/  ISETP.GT.AND P5, PT, R53, UR11, PT ;  /* 0x0000000b35007c0c */ /* 0x000fe2000bfa4270 */
[----:B------:R-:W-:Y:S01]  /*34c0*/  IMAD.MOV.U32 R53, RZ, RZ, R52 ;  /* 0x000000ffff357224 */ /* 0x000fe200078e0034 */
[----:B------:R-:W-:Y:S02]  /*34d0*/  ISETP.LT.AND P6, PT, R92, R20, P6 ;  /* 0x000000145c00720c */ /* 0x000fe400037c1270 */
[----:B------:R-:W-:Y:S02]  /*34e0*/  ISETP.GT.AND P1, PT, R54, UR11, PT ;  /* 0x0000000b36007c0c */ /* 0x000fe4000bf24270 */
[----:B---3--:R-:W-:-:S02]  /*34f0*/  IADD3 R52, PT, PT, R32, -R93, RZ ;  /* 0x8000005d20347210 */ /* 0x008fc40007ffe0ff */
[----:B------:R-:W-:Y:S02]  /*3500*/  FSEL R16, R97, R16, P6 ;  /* 0x0000001061107208 */ /* 0x000fe40003000000 */
[----:B------:R-:W-:Y:S02]  /*3510*/  SEL R89, R88, R89, P6 ;  /* 0x0000005958597207 */ /* 0x000fe40003000000 */
[----:B------:R-:W-:Y:S02]  /*3520*/  ISETP.GT.AND P6, PT, R53, UR11, PT ;  /* 0x0000000b35007c0c */ /* 0x000fe4000bfc4270 */
[----:B------:R-:W-:Y:S02]  /*3530*/  FSETP.LT.AND P1, PT, R96, R15, !P1 ;  /* 0x0000000f6000720b */ /* 0x000fe40004f21000 */
[----:B------:R-:W-:Y:S01]  /*3540*/  IABS R53, R52 ;  /* 0x0000003400357213 */ /* 0x000fe20000000000 */
[----:B------:R-:W-:Y:S01]  /*3550*/  IMAD.IADD R52, R33, 0x1, -R93 ;  /* 0x0000000121347824 */ /* 0x000fe200078e0a5d */
[----:B------:R-:W-:-:S02]  /*3560*/  ISETP.LT.AND P1, PT, R92, R21, P1 ;  /* 0x000000155c00720c */ /* 0x000fc40000f21270 */
[----:B------:R-:W-:Y:S02]  /*3570*/  FSETP.LT.AND P5, PT, R99, R14, !P5 ;  /* 0x0000000e6300720b */ /* 0x000fe40006fa1000 */
[----:B------:R-:W-:Y:S02]  /*3580*/  IABS R52, R52 ;  /* 0x0000003400347213 */ /* 0x000fe40000000000 */
[----:B------:R-:W-:Y:S02]  /*3590*/  FSEL R15, R96, R15, P1 ;  /* 0x0000000f600f7208 */ /* 0x000fe40000800000 */
[----:B------:R-:W-:Y:S02]  /*35a0*/  SEL R87, R88, R87, P1 ;  /* 0x0000005758577207 */ /* 0x000fe40000800000 */
[----:B------:R-:W-:Y:S02]  /*35b0*/  ISETP.GT.AND P1, PT, R53, UR11, PT ;  /* 0x0000000b35007c0c */ /* 0x000fe4000bf24270 */
[----:B------:R-:W-:-:S02]  /*35c0*/  ISETP.LT.AND P5, PT, R92, R22, P5 ;  /* 0x000000165c00720c */ /* 0x000fc40002fa1270 */
[----:B------:R-:W-:Y:S01]  /*35d0*/  MOV R53, R52 ;  /* 0x0000003400357202 */ /* 0x000fe20000000f00 */
[----:B------:R-:W-:Y:S01]  /*35e0*/  IMAD.IADD R52, R34, 0x1, -R93 ;  /* 0x0000000122347824 */ /* 0x000fe200078e0a5d */
[----:B------:R-:W-:Y:S02]  /*35f0*/  FSEL R14, R99, R14, P5 ;  /* 0x0000000e630e7208 */ /* 0x000fe40002800000 */
[----:B------:R-:W-:Y:S02]  /*3600*/  SEL R86, R88, R86, P5 ;  /* 0x0000005658567207 */ /* 0x000fe40002800000 */
[----:B------:R-:W-:Y:S02]  /*3610*/  ISETP.GT.AND P5, PT, R53, UR11, PT ;  /* 0x0000000b35007c0c */ /* 0x000fe4000bfa4270 */
[----:B------:R-:W-:Y:S02]  /*3620*/  FSETP.LT.AND P6, PT, R94, R13, !P6 ;  /* 0x0000000d5e00720b */ /* 0x000fe400077c1000 */
[----:B------:R-:W-:-:S02]  /*3630*/  IABS R53, R52 ;  /* 0x0000003400357213 */ /* 0x000fc40000000000 */
[----:B------:R-:W-:Y:S02]  /*3640*/  IADD3 R52, PT, PT, -R93, R42, RZ ;  /* 0x0000002a5d347210 */ /* 0x000fe40007ffe1ff */
[----:B------:R-:W-:Y:S02]  /*3650*/  ISETP.LT.AND P6, PT, R92, R23, P6 ;  /* 0x000000175c00720c */ /* 0x000fe400037c1270 */
[----:B------:R-:W-:Y:S02]  /*3660*/  IABS R52, R52 ;  /* 0x0000003400347213 */ /* 0x000fe40000000000 */
[----:B------:R-:W-:Y:S02]  /*3670*/  FSETP.LT.AND P1, PT, R101, R12, !P1 ;  /* 0x0000000c6500720b */ /* 0x000fe40004f21000 */
[----:B------:R-:W-:Y:S02]  /*3680*/  FSEL R13, R94, R13, P6 ;  /* 0x0000000d5e0d7208 */ /* 0x000fe40003000000 */
[----:B------:R-:W-:-:S02]  /*3690*/  SEL R85, R88, R85, P6 ;  /* 0x0000005558557207 */ /* 0x000fc40003000000 */
[----:B------:R-:W-:Y:S01]  /*36a0*/  ISETP.GT.AND P6, PT, R53, UR11, PT ;  /* 0x0000000b35007c0c */ /* 0x000fe2000bfc4270 */
[----:B------:R-:W-:Y:S01]  /*36b0*/  IMAD.MOV.U32 R53, RZ, RZ, R52 ;  /* 0x000000ffff357224 */ /* 0x000fe200078e0034 */
[----:B------:R-:W-:Y:S02]  /*36c0*/  ISETP.LT.AND P1, PT, R92, R28, P1 ;  /* 0x0000001c5c00720c */ /* 0x000fe40000f21270 */
[----:B------:R-:W-:Y:S02]  /*36d0*/  IADD3 R52, PT, PT, -R93, R35, RZ ;  /* 0x000000235d347210 */ /* 0x000fe40007ffe1ff */
[----:B------:R-:W-:Y:S02]  /*36e0*/  FSEL R12, R101, R12, P1 ;  /* 0x0000000c650c7208 */ /* 0x000fe40000800000 */
[----:B------:R-:W-:Y:S02]  /*36f0*/  SEL R84, R88, R84, P1 ;  /* 0x0000005458547207 */ /* 0x000fe40000800000 */
[----:B------:R-:W-:-:S02]  /*3700*/  ISETP.GT.AND P1, PT, R53, UR11, PT ;  /* 0x0000000b35007c0c */ /* 0x000fc4000bf24270 */
[----:B------:R-:W-:Y:S02]  /*3710*/  FSETP.LT.AND P5, PT, R98, R11, !P5 ;  /* 0x0000000b6200720b */ /* 0x000fe40006fa1000 */
[----:B------:R-:W-:Y:S01]  /*3720*/  IABS R53, R52 ;  /* 0x0000003400357213 */ /* 0x000fe20000000000 */
[----:B------:R-:W-:Y:S01]  /*3730*/  IMAD.IADD R52, R40, 0x1, -R93 ;  /* 0x0000000128347824 */ /* 0x000fe200078e0a5d */
[----:B------:R-:W-:Y:S02]  /*3740*/  ISETP.LT.AND P5, PT, R92, R29, P5 ;  /* 0x0000001d5c00720c */ /* 0x000fe40002fa1270 */
[----:B------:R-:W-:Y:S02]  /*3750*/  FSETP.LT.AND P6, PT, R103, R10, !P6 ;  /* 0x0000000a6700720b */ /* 0x000fe400077c1000 */
[----:B------:R-:W-:Y:S02]  /*3760*/  IABS R52, R52 ;  /* 0x0000003400347213 */ /* 0x000fe40000000000 */
[----:B------:R-:W-:-:S02]  /*3770*/  FSEL R11, R98, R11, P5 ;  /* 0x0000000b620b7208 */ /* 0x000fc40002800000 */
[----:B------:R-:W-:Y:S02]  /*3780*/  SEL R83, R88, R83, P5 ;  /* 0x0000005358537207 */ /* 0x000fe40002800000 */
[----:B------:R-:W-:Y:S02]  /*3790*/  ISETP.LT.AND P6, PT, R92, R30, P6 ;  /* 0x0000001e5c00720c */ /* 0x000fe400037c1270 */
[----:B------:R-:W-:Y:S02]  /*37a0*/  ISETP.GT.AND P5, PT, R53, UR11, PT ;  /* 0x0000000b35007c0c */ /* 0x000fe4000bfa4270 */
[----:B------:R-:W-:Y:S01]  /*37b0*/  MOV R53, R52 ;  /* 0x0000003400357202 */ /* 0x000fe20000000f00 */
[----:B------:R-:W-:Y:S01]  /*37c0*/  IMAD.IADD R52, R41, 0x1, -R93 ;  /* 0x0000000129347824 */ /* 0x000fe200078e0a5d */
[----:B------:R-:W-:Y:S02]  /*37d0*/  FSEL R10, R103, R10, P6 ;  /* 0x0000000a670a7208 */ /* 0x000fe40003000000 */
[----:B------:R-:W-:-:S02]  /*37e0*/  SEL R82, R88, R82, P6 ;  /* 0x0000005258527207 */ /* 0x000fc40003000000 */
[----:B------:R-:W-:Y:S02]  /*37f0*/  ISETP.GT.AND P6, PT, R53, UR11, PT ;  /* 0x0000000b35007c0c */ /* 0x000fe4000bfc4270 */
[----:B------:R-:W-:Y:S02]  /*3800*/  FSETP.LT.AND P5, PT, R100, R9, !P5 ;  /* 0x000000096400720b */ /* 0x000fe40006fa1000 */
[----:B------:R-:W-:Y:S02]  /*3810*/  FSETP.LT.AND P6, PT, R105, R8, !P6 ;  /* 0x000000086900720b */ /* 0x000fe400077c1000 */
[----:B------:R-:W-:Y:S02]  /*3820*/  IADD3 R93, PT, PT, -R93, R43, RZ ;  /* 0x0000002b5d5d7210 */ /* 0x000fe40007ffe1ff */
[----:B------:R-:W-:Y:S02]  /*3830*/  ISETP.LT.AND P5, PT, R92, R31, P5 ;  /* 0x0000001f5c00720c */ /* 0x000fe40002fa1270 */
[----:B------:R-:W-:-:S02]  /*3840*/  IABS R53, R52 ;  /* 0x0000003400357213 */ /* 0x000fc40000000000 */
[----:B----4-:R-:W-:Y:S02]  /*3850*/  ISETP.LT.AND P6, PT, R92, R36, P6 ;  /* 0x000000245c00720c */ /* 0x010fe400037c1270 */
[----:B------:R-:W-:Y:S02]  /*3860*/  IABS R52, R93 ;  /* 0x0000005d00347213 */ /* 0x000fe40000000000 */
[----:B------:R-:W-:Y:S02]  /*3870*/  FSEL R9, R100, R9, P5 ;  /* 0x0000000964097208 */ /* 0x000fe40002800000 */
[C---:B------:R-:W-:Y:S02]  /*3880*/  SEL R81, R88.reuse, R81, P5 ;  /* 0x0000005158517207 */ /* 0x040fe40002800000 */
[----:B------:R-:W-:Y:S02]  /*3890*/  FSEL R8, R105, R8, P6 ;  /* 0x0000000869087208 */ /* 0x000fe40003000000 */
[----:B------:R-:W-:-:S02]  /*38a0*/  SEL R80, R88, R80, P6 ;  /* 0x0000005058507207 */ /* 0x000fc40003000000 */
[----:B------:R-:W-:Y:S02]  /*38b0*/  ISETP.GT.AND P5, PT, R53, UR11, PT ;  /* 0x0000000b35007c0c */ /* 0x000fe4000bfa4270 */
[----:B------:R-:W-:Y:S02]  /*38c0*/  ISETP.GT.AND P6, PT, R52, UR11, PT ;  /* 0x0000000b34007c0c */ /* 0x000fe4000bfc4270 */
[----:B------:R-:W-:Y:S02]  /*38d0*/  FSETP.LT.AND P5, PT, R102, R7, !P5 ;  /* 0x000000076600720b */ /* 0x000fe40006fa1000 */
[----:B------:R-:W-:Y:S02]  /*38e0*/  FSETP.LT.AND P1, PT, R107, R6, !P1 ;  /* 0x000000066b00720b */ /* 0x000fe40004f21000 */
[----:B------:R-:W-:Y:S02]  /*38f0*/  FSETP.LT.AND P6, PT, R104, R5, !P6 ;  /* 0x000000056800720b */ /* 0x000fe400077c1000 */
[----:B------:R-:W-:-:S02]  /*3900*/  FSETP.LT.AND P0, PT, R109, R4, !P0 ;  /* 0x000000046d00720b */ /* 0x000fc40004701000 */
[----:B------:R-:W-:Y:S02]  /*3910*/  FSETP.LT.AND P4, PT, R106, R3, !P4 ;  /* 0x000000036a00720b */ /* 0x000fe40006781000 */
[----:B------:R-:W-:Y:S02]  /*3920*/  FSETP.LT.AND P3, PT, R111, R2, !P3 ;  /* 0x000000026f00720b */ /* 0x000fe40005f61000 */
[----:B------:R-:W-:Y:S02]  /*3930*/  FSETP.LT.AND P2, PT, R95, R0, !P2 ;  /* 0x000000005f00720b */ /* 0x000fe40005741000 */
        /* <DEDUP_REMOVED lines=14> */
[----:B0-----:R-:W-:Y:S01]  /*3a20*/  VIADD R88, R88, UR4 ;  /* 0x0000000458587c36 */ /* 0x001fe20008000000 */
[----:B------:R-:W-:-:S02]  /*3a30*/  FSEL R7, R102, R7, P5 ;  /* 0x0000000766077208 */ /* 0x000fc40002800000 */
[----:B------:R-:W-:Y:S02]  /*3a40*/  FSEL R6, R107, R6, P1 ;  /* 0x000000066b067208 */ /* 0x000fe40000800000 */
[----:B------:R-:W-:Y:S02]  /*3a50*/  ISETP.GE.AND P5, PT, R88, R91, PT ;  /* 0x0000005b5800720c */ /* 0x000fe40003fa6270 */
[----:B------:R-:W-:Y:S02]  /*3a60*/  FSEL R5, R104, R5, P6 ;  /* 0x0000000568057208 */ /* 0x000fe40003000000 */
[----:B------:R-:W-:Y:S02]  /*3a70*/  FSEL R4, R109, R4, P0 ;  /* 0x000000046d047208 */ /* 0x000fe40000000000 */
[----:B------:R-:W-:Y:S02]  /*3a80*/  FSEL R3, R106, R3, P4 ;  /* 0x000000036a037208 */ /* 0x000fe40002000000 */
[----:B------:R-:W-:-:S02]  /*3a90*/  FSEL R2, R111, R2, P3 ;  /* 0x000000026f027208 */ /* 0x000fc40001800000 */
[----:B------:R-:W-:-:S03]  /*3aa0*/  FSEL R0, R95, R0, P2 ;  /* 0x000000005f007208 */ /* 0x000fc60001000000 */
[----:B------:R-:W-:Y:S05]  /*3ab0*/  @!P5 BRA `(.L_x_18) ;  /* 0xffffffe40010d947 */ /* 0x000fea000383ffff */
.L_x_11:
[----:B------:R-:W-:Y:S05]  /*3ac0*/  BSYNC.RECONVERGENT B0 ;  /* 0x0000000000007941 */ /* 0x000fea0003800200 */
.L_x_10:
[----:B------:R-:W0:Y:S01]  /*3ad0*/  S2R R23, SR_TID.X ;  /* 0x0000000000177919 */ /* 0x000e220000002100 */
[----:B------:R-:W1:Y:S01]  /*3ae0*/  S2UR UR6, SR_CgaCtaId ;  /* 0x00000000000679c3 */ /* 0x000e620000008800 */
[----:B------:R-:W-:Y:S02]  /*3af0*/  UMOV UR4, 0x400 ;  /* 0x0000040000047882 */ /* 0x000fe40000000000 */
[----:B------:R-:W-:Y:S02]  /*3b00*/  UIADD3 UR5, UPT, UPT, UR4, 0xbc0, URZ ;  /* 0x00000bc004057890 */ /* 0x000fe4000fffe0ff */
[----:B------:R-:W-:Y:S02]  /*3b10*/  UIADD3 UR4, UPT, UPT, UR4, 0x2bc0, URZ ;  /* 0x00002bc004047890 */ /* 0x000fe4000fffe0ff */
[----:B-1----:R-:W-:Y:S02]  /*3b20*/  ULEA UR5, UR6, UR5, 0x18 ;  /* 0x0000000506057291 */ /* 0x002fe4000f8ec0ff */
[----:B------:R-:W-:-:S04]  /*3b30*/  ULEA UR4, UR6, UR4, 0x18 ;  /* 0x0000000406047291 */ /* 0x000fc8000f8ec0ff */
[C---:B0-----:R-:W-:Y:S02]  /*3b40*/  LEA R21, R23.reuse, UR5, 0x6 ;  /* 0x0000000517157c11 */ /* 0x041fe4000f8e30ff */
[C---:B------:R-:W-:Y:S02]  /*3b50*/  LEA R20, R23.reuse, UR4, 0x6 ;  /* 0x0000000417147c11 */ /* 0x040fe4000f8e30ff */
[----:B------:R-:W-:Y:S01]  /*3b60*/  ISETP.GT.U32.AND P0, PT, R23, 0xf, PT ;  /* 0x0000000f1700780c */ /* 0x000fe20003f04070 */
[----:B------:R0:W-:Y:S04]  /*3b70*/  STS [R21], R16 ;  /* 0x0000001015007388 */ /* 0x0001e80000000800 */
[----:B------:R0:W-:Y:S04]  /*3b80*/  STS [R20], R89 ;  /* 0x0000005914007388 */ /* 0x0001e80000000800 */
[----:B------:R0:W-:Y:S04]  /*3b90*/  STS [R21+0x4], R15 ;  /* 0x0000040f15007388 */ /* 0x0001e80000000800 */
        /* <DEDUP_REMOVED lines=28> */
[----:B------:R0:W-:Y:S01]  /*3d60*/  STS [R20+0x3c], R17 ;  /* 0x00003c1114007388 */ /* 0x0001e20000000800 */
[----:B------:R-:W-:Y:S06]  /*3d70*/  BAR.SYNC.DEFER_BLOCKING 0x0 ;  /* 0x0000000000007b1d */ /* 0x000fec0000010000 */
[----:B------:R-:W-:Y:S05]  /*3d80*/  @P0 EXIT ;  /* 0x000000000000094d */ /* 0x000fea0003800000 */
[----:B0-----:R-:W0:Y:S01]  /*3d90*/  S2R R3, SR_CTAID.X ;  /* 0x0000000000037919 */ /* 0x001e220000002500 */
[----:B------:R-:W0:Y:S01]  /*3da0*/  S2UR UR6, SR_CTAID.Y ;  /* 0x00000000000679c3 */ /* 0x000e220000002600 */
[----:B------:R-:W-:-:S07]  /*3db0*/  HFMA2 R0, -RZ, RZ, 0, 0 ;  /* 0x00000000ff007431 */ /* 0x000fce00000001ff */
[----:B------:R-:W0:Y:S01]  /*3dc0*/  LDC R2, c[0x0][0x370] ;  /* 0x0000dc00ff027b82 */ /* 0x000e220000000800 */
[----:B------:R-:W1:Y:S02]  /*3dd0*/  LDCU UR7, c[0x0][0x360] ;  /* 0x00006c00ff0777ac */ /* 0x000e640008000800 */
[----:B-1----:R-:W-:Y:S02]  /*3de0*/  UISETP.GE.U32.AND UP0, UPT, UR7, 0x10, UPT ;  /* 0x000000100700788c */ /* 0x002fe4000bf06070 */
[----:B------:R-:W-:Y:S01]  /*3df0*/  ULOP3.LUT UR11, UR7, 0xf, URZ, 0xc0, !UPT ;  /* 0x0000000f070b7892 */ /* 0x000fe2000f8ec0ff */
[----:B0-----:R-:W-:Y:S02]  /*3e00*/  IMAD R2, R2, UR6, R3 ;  /* 0x0000000602027c24 */ /* 0x001fe4000f8e0203 */
[----:B------:R-:W-:-:S03]  /*3e10*/  IMAD.MOV.U32 R3, RZ, RZ, 0x7f7ff023 ;  /* 0x7f7ff023ff037424 */ /* 0x000fc600078e00ff */
[----:B------:R-:W-:-:S05]  /*3e20*/  LEA R2, R2, R23, 0x4 ;  /* 0x0000001702027211 */ /* 0x000fca00078e20ff */
[----:B------:R-:W-:Y:S01]  /*3e30*/  IMAD.MOV.U32 R4, RZ, RZ, R2 ;  /* 0x000000ffff047224 */ /* 0x000fe200078e0002 */
[----:B------:R-:W-:Y:S06]  /*3e40*/  BRA.U !UP0, `(.L_x_19) ;  /* 0x0000000508387547 */ /* 0x000fec000b800000 */
[----:B------:R-:W-:Y:S01]  /*3e50*/  ULOP3.LUT UR12, UR7, 0x7f0, URZ, 0xc0, !UPT ;  /* 0x000007f0070c7892 */ /* 0x000fe2000f8ec0ff */
[----:B------:R-:W-:Y:S01]  /*3e60*/  LEA R0, R23, 0x200, 0x2 ;  /* 0x0000020017007811 */ /* 0x000fe200078e10ff */
[----:B------:R-:W-:Y:S01]  /*3e70*/  ULOP3.LUT UR6, UR7, 0xfffffff0, URZ, 0xc0, !UPT ;  /* 0xfffffff007067892 */ /* 0x000fe2000f8ec0ff */
[----:B------:R-:W-:Y:S01]  /*3e80*/  MOV R3, 0x7f7ff023 ;  /* 0x7f7ff02300037802 */ /* 0x000fe20000000f00 */
[----:B------:R-:W-:Y:S01]  /*3e90*/  IMAD.MOV.U32 R4, RZ, RZ, R2 ;  /* 0x000000ffff047224 */ /* 0x000fe200078e0002 */
[C---:B------:R-:W-:Y:S01]  /*3ea0*/  IADD3 R5, PT, PT, R0.reuse, UR5, RZ ;  /* 0x0000000500057c10 */ /* 0x040fe2000fffe0ff */
[----:B------:R-:W-:Y:S01]  /*3eb0*/  VIADD R6, R0, UR4 ;  /* 0x0000000400067c36 */ /* 0x000fe20008000000 */
[----:B------:R-:W-:Y:S01]  /*3ec0*/  MOV R0, UR12 ;  /* 0x0000000c00007c02 */ /* 0x000fe20008000f00 */
[----:B------:R-:W-:-:S12]  /*3ed0*/  UIADD3 UR6, UPT, UPT, -UR6, URZ, URZ ;  /* 0x000000ff06067290 */ /* 0x000fd8000fffe1ff */
.L_x_20:
[----:B0-----:R-:W0:Y:S01]  /*3ee0*/  LDS R8, [R5+-0x200] ;  /* 0xfffe000005087984 */ /* 0x001e220000000800 */
[----:B------:R-:W-:-:S03]  /*3ef0*/  UIADD3 UR6, UPT, UPT, UR6, 0x10, URZ ;  /* 0x0000001006067890 */ /* 0x000fc6000fffe0ff */
[----:B------:R-:W1:Y:S01]  /*3f00*/  LDS R10, [R5+-0x1c0] ;  /* 0xfffe4000050a7984 */ /* 0x000e620000000800 */
[----:B------:R-:W-:Y:S01]  /*3f10*/  UISETP.NE.AND UP0, UPT, UR6, URZ, UPT ;  /* 0x000000ff0600728c */ /* 0x000fe2000bf05270 */
[----:B0-----:R-:W-:-:S13]  /*3f20*/  FSETP.GEU.AND P0, PT, R8, R3, PT ;  /* 0x000000030800720b */ /* 0x001fda0003f0e000 */
[----:B------:R-:W-:Y:S01]  /*3f30*/  @!P0 IMAD.MOV.U32 R3, RZ, RZ, R8 ;  /* 0x000000ffff038224 */ /* 0x000fe200078e0008 */
[----:B--2---:R-:W-:Y:S04]  /*3f40*/  @!P0 LDS R4, [R6+-0x200] ;  /* 0xfffe000006048984 */ /* 0x004fe80000000800 */
[----:B------:R-:W0:Y:S01]  /*3f50*/  LDS R8, [R5+-0x180] ;  /* 0xfffe800005087984 */ /* 0x000e220000000800 */
[----:B-1----:R-:W-:-:S13]  /*3f60*/  FSETP.GEU.AND P0, PT, R10, R3, PT ;  /* 0x000000030a00720b */ /* 0x002fda0003f0e000 */
[----:B------:R-:W-:Y:S01]  /*3f70*/  @!P0 MOV R3, R10 ;  /* 0x0000000a00038202 */ /* 0x000fe20000000f00 */
[----:B------:R-:W-:Y:S04]  /*3f80*/  @!P0 LDS R4, [R6+-0x1c0] ;  /* 0xfffe400006048984 */ /* 0x000fe80000000800 */
[----:B------:R-:W1:Y:S01]  /*3f90*/  LDS R10, [R5+-0x140] ;  /* 0xfffec000050a7984 */ /* 0x000e620000000800 */
[----:B0-----:R-:W-:-:S13]  /*3fa0*/  FSETP.GEU.AND P0, PT, R8, R3, PT ;  /* 0x000000030800720b */ /* 0x001fda0003f0e000 */
[----:B------:R-:W-:Y:S01]  /*3fb0*/  @!P0 IMAD.MOV.U32 R3, RZ, RZ, R8 ;  /* 0x000000ffff038224 */ /* 0x000fe200078e0008 */
[----:B------:R-:W-:Y:S04]  /*3fc0*/  @!P0 LDS R4, [R6+-0x180] ;  /* 0xfffe800006048984 */ /* 0x000fe80000000800 */
        /* <DEDUP_REMOVED lines=16> */
[----:B------:R-:W0:Y:S01]  /*40d0*/  LDS R8, [R5] ;  /* 0x0000000005087984 */ /* 0x000e220000000800 */
[----:B-1----:R-:W-:-:S13]  /*40e0*/  FSETP.GEU.AND P0, PT, R10, R3, PT ;  /* 0x000000030a00720b */ /* 0x002fda0003f0e000 */
[----:B------:R-:W-:Y:S01]  /*40f0*/  @!P0 MOV R3, R10 ;  /* 0x0000000a00038202 */ /* 0x000fe20000000f00 */
[----:B------:R-:W-:Y:S04]  /*4100*/  @!P0 LDS R4, [R6+-0x40] ;  /* 0xffffc00006048984 */ /* 0x000fe80000000800 */
[----:B------:R-:W1:Y:S01]  /*4110*/  LDS R10, [R5+0x40] ;  /* 0x00004000050a7984 */ /* 0x000e620000000800 */
[----:B0-----:R-:W-:-:S13]  /*4120*/  FSETP.GEU.AND P0, PT, R8, R3, PT ;  /* 0x000000030800720b */ /* 0x001fda0003f0e000 */
[----:B------:R-:W-:Y:S01]  /*4130*/  @!P0 IMAD.MOV.U32 R3, RZ, RZ, R8 ;  /* 0x000000ffff038224 */ /* 0x000fe200078e0008 */
[----:B------:R-:W-:Y:S04]  /*4140*/  @!P0 LDS R4, [R6] ;  /* 0x0000000006048984 */ /* 0x000fe80000000800 */
[----:B------:R-:W0:Y:S01]  /*4150*/  LDS R8, [R5+0x80] ;  /* 0x0000800005087984 */ /* 0x000e220000000800 */
[----:B-1----:R-:W-:-:S13]  /*4160*/  FSETP.GEU.AND P0, PT, R10, R3, PT ;  /* 0x000000030a00720b */ /* 0x002fda0003f0e000 */
[----:B------:R-:W-:Y:S01]  /*4170*/  @!P0 MOV R3, R10 ;  /* 0x0000000a00038202 */ /* 0x000fe20000000f00 */
[----:B------:R-:W-:Y:S04]  /*4180*/  @!P0 LDS R4, [R6+0x40] ;  /* 0x0000400006048984 */ /* 0x000fe80000000800 */
[----:B------:R-:W1:Y:S01]  /*4190*/  LDS R10, [R5+0xc0] ;  /* 0x0000c000050a7984 */ /* 0x000e620000000800 */
[----:B0-----:R-:W-:-:S13]  /*41a0*/  FSETP.GEU.AND P0, PT, R8, R3, PT ;  /* 0x000000030800720b */ /* 0x001fda0003f0e000 */
[----:B------:R-:W-:Y:S01]  /*41b0*/  @!P0 IMAD.MOV.U32 R3, RZ, RZ, R8 ;  /* 0x000000ffff038224 */ /* 0x000fe200078e0008 */
[----:B------:R-:W-:Y:S04]  /*41c0*/  @!P0 LDS R4, [R6+0x80] ;  /* 0x0000800006048984 */ /* 0x000fe80000000800 */
        /* <DEDUP_REMOVED lines=12> */
[----:B------:R1:W2:Y:S02]  /*4290*/  LDS R10, [R5+0x1c0] ;  /* 0x0001c000050a7984 */ /* 0x0002a40000000800 */
[----:B-1----:R-:W-:Y:S01]  /*42a0*/  VIADD R5, R5, 0x400 ;  /* 0x0000040005057836 */ /* 0x002fe20000000000 */
[----:B0-----:R-:W-:-:S13]  /*42b0*/  FSETP.GEU.AND P0, PT, R8, R3, PT ;  /* 0x000000030800720b */ /* 0x001fda0003f0e000 */
[----:B------:R-:W-:Y:S01]  /*42c0*/  @!P0 IMAD.MOV.U32 R3, RZ, RZ, R8 ;  /* 0x000000ffff038224 */ /* 0x000fe200078e0008 */
[----:B------:R-:W0:Y:S04]  /*42d0*/  @!P0 LDS R4, [R6+0x180] ;  /* 0x0001800006048984 */ /* 0x000e280000000800 */
[----:B--2---:R-:W-:-:S13]  /*42e0*/  FSETP.GEU.AND P0, PT, R10, R3, PT ;  /* 0x000000030a00720b */ /* 0x004fda0003f0e000 */
[----:B------:R1:W2:Y:S01]  /*42f0*/  @!P0 LDS R4, [R6+0x1c0] ;  /* 0x0001c00006048984 */ /* 0x0002a20000000800 */
[----:B------:R-:W-:Y:S02]  /*4300*/  @!P0 MOV R3, R10 ;  /* 0x0000000a00038202 */ /* 0x000fe40000000f00 */
[----:B-1----:R-:W-:Y:S01]  /*4310*/  IADD3 R6, PT, PT, R6, 0x400, RZ ;  /* 0x0000040006067810 */ /* 0x002fe20007ffe0ff */
[----:B------:R-:W-:Y:S06]  /*4320*/  BRA.U UP0, `(.L_x_20) ;  /* 0xfffffff900ec7547 */ /* 0x000fec000b83ffff */
.L_x_19:
[----:B------:R-:W-:-:S09]  /*4330*/  UISETP.NE.AND UP0, UPT, UR11, URZ, UPT ;  /* 0x000000ff0b00728c */ /* 0x000fd2000bf05270 */
[----:B------:R-:W-:Y:S05]  /*4340*/  BRA.U !UP0, `(.L_x_21) ;  /* 0x0000000508407547 */ /* 0x000fea000b800000 */
[----:B------:R-:W-:Y:S01]  /*4350*/  UISETP.GE.U32.AND UP0, UPT, UR11, 0x8, UPT ;  /* 0x000000080b00788c */ /* 0x000fe2000bf06070 */
[C---:B------:R-:W-:Y:S01]  /*4360*/  IMAD R21, R23.reuse, -0x3c, R21 ;  /* 0xffffffc417157824 */ /* 0x040fe200078e0215 */
[----:B------:R-:W-:Y:S01]  /*4370*/  ULOP3.LUT UR12, UR7, 0x7, URZ, 0xc0, !UPT ;  /* 0x00000007070c7892 */ /* 0x000fe2000f8ec0ff */
[----:B------:R-:W-:-:S03]  /*4380*/  IMAD R5, R23, -0x3c, R20 ;  /* 0xffffffc417057824 */ /* 0x000fc600078e0214 */
[----:B------:R-:W-:-:S03]  /*4390*/  UISETP.NE.AND UP1, UPT, UR12, URZ, UPT ;  /* 0x000000ff0c00728c */ /* 0x000fc6000bf25270 */
[----:B------:R-:W-:Y:S08]  /*43a0*/  BRA.U !UP0, `(.L_x_22) ;  /* 0x00000001088c7547 */ /* 0x000ff0000b800000 */
[C---:B------:R-:W-:Y:S01]  /*43b0*/  IMAD R6, R0.reuse, 0x40, R21 ;  /* 0x0000004000067824 */ /* 0x040fe200078e0215 */
[C---:B------:R-:W-:Y:S02]  /*43c0*/  LEA R7, R0.reuse, R5, 0x6 ;  /* 0x0000000500077211 */ /* 0x040fe400078e30ff */
[----:B------:R-:W-:Y:S02]  /*43d0*/  IADD3 R0, PT, PT, R0, 0x8, RZ ;  /* 0x0000000800007810 */ /* 0x000fe40007ffe0ff */
[----:B------:R-:W1:Y:S04]  /*43e0*/  LDS R8, [R6] ;  /* 0x0000000006087984 */ /* 0x000e680000000800 */
[----:B------:R-:W3:Y:S01]  /*43f0*/  LDS R10, [R6+0x40] ;  /* 0x00004000060a7984 */ /* 0x000ee20000000800 */
[----:B-1----:R-:W-:-:S13]  /*4400*/  FSETP.GEU.AND P0, PT, R8, R3, PT ;  /* 0x000000030800720b */ /* 0x002fda0003f0e000 */
[----:B------:R-:W-:Y:S01]  /*4410*/  @!P0 IMAD.MOV.U32 R3, RZ, RZ, R8 ;  /* 0x000000ffff038224 */ /* 0x000fe200078e0008 */
[----:B0-2---:R-:W-:Y:S04]  /*4420*/  @!P0 LDS R4, [R7] ;  /* 0x0000000007048984 */ /* 0x005fe80000000800 */
[----:B------:R-:W0:Y:S01]  /*4430*/  LDS R8, [R6+0x80] ;  /* 0x0000800006087984 */ /* 0x000e220000000800 */
[----:B---3--:R-:W-:-:S13]  /*4440*/  FSETP.GEU.AND P0, PT, R10, R3, PT ;  /* 0x000000030a00720b */ /* 0x008fda0003f0e000 */
        /* <DEDUP_REMOVED lines=21> */
[----:B------:R3:W4:Y:S04]  /*45a0*/  @!P0 LDS R4, [R7+0x180] ;  /* 0x0001800007048984 */ /* 0x0007280000000800 */
[----:B-1----:R-:W-:-:S13]  /*45b0*/  FSETP.GEU.AND P0, PT, R10, R3, PT ;  /* 0x000000030a00720b */ /* 0x002fda0003f0e000 */
[----:B------:R3:W1:Y:S01]  /*45c0*/  @!P0 LDS R4, [R7+0x1c0] ;  /* 0x0001c00007048984 */ /* 0x0006620000000800 */
[----:B------:R-:W-:-:S07]  /*45d0*/  @!P0 IMAD.MOV.U32 R3, RZ, RZ, R10 ;  /* 0x000000ffff038224 */ /* 0x000fce00078e000a */
.L_x_22:
[----:B------:R-:W-:Y:S05]  /*45e0*/  BRA.U !UP1, `(.L_x_21) ;  /* 0x0000000109987547 */ /* 0x000fea000b800000 */
[----:B------:R-:W-:Y:S02]  /*45f0*/  UISETP.GE.U32.AND UP0, UPT, UR12, 0x4, UPT ;  /* 0x000000040c00788c */ /* 0x000fe4000bf06070 */
[----:B------:R-:W-:-:S04]  /*4600*/  ULOP3.LUT UR6, UR7, 0x3, URZ, 0xc0, !UPT ;  /* 0x0000000307067892 */ /* 0x000fc8000f8ec0ff */
[----:B------:R-:W-:-:S03]  /*4610*/  UISETP.NE.AND UP1, UPT, UR6, URZ, UPT ;  /* 0x000000ff0600728c */ /* 0x000fc6000bf25270 */
[----:B------:R-:W-:Y:S08]  /*4620*/  BRA.U !UP0, `(.L_x_23) ;  /* 0x00000001084c7547 */ /* 0x000ff0000b800000 */
[C---:B------:R-:W-:Y:S01]  /*4630*/  LEA R21, R0.reuse, R21, 0x6 ;  /* 0x0000001500157211 */ /* 0x040fe200078e30ff */
[C---:B------:R-:W-:Y:S02]  /*4640*/  IMAD R5, R0.reuse, 0x40, R5 ;  /* 0x0000004000057824 */ /* 0x040fe400078e0205 */
[----:B------:R-:W-:Y:S02]  /*4650*/  VIADD R0, R0, 0x4 ;  /* 0x0000000400007836 */ /* 0x000fe40000000000 */
[----:B------:R-:W5:Y:S04]  /*4660*/  LDS R6, [R21] ;  /* 0x0000000015067984 */ /* 0x000f680000000800 */
[----:B------:R-:W3:Y:S01]  /*4670*/  LDS R8, [R21+0x40] ;  /* 0x0000400015087984 */ /* 0x000ee20000000800 */
[----:B-----5:R-:W-:-:S13]  /*4680*/  FSETP.GEU.AND P0, PT, R6, R3, PT ;  /* 0x000000030600720b */ /* 0x020fda0003f0e000 */
[----:B------:R-:W-:Y:S01]  /*4690*/  @!P0 MOV R3, R6 ;  /* 0x0000000600038202 */ /* 0x000fe20000000f00 */
[----:B012-4-:R-:W-:Y:S03]  /*46a0*/  @!P0 LDS R4, [R5] ;  /* 0x0000000005048984 */ /* 0x017fe60000000800 */
[----:B---3--:R-:W-:Y:S01]  /*46b0*/  FSETP.GEU.AND P0, PT, R8, R3, PT ;  /* 0x000000030800720b */ /* 0x008fe20003f0e000 */
[----:B------:R-:W0:-:S12]  /*46c0*/  LDS R6, [R21+0x80] ;  /* 0x0000800015067984 */ /* 0x000e180000000800 */
[----:B------:R-:W-:Y:S01]  /*46d0*/  @!P0 IMAD.MOV.U32 R3, RZ, RZ, R8 ;  /* 0x000000ffff038224 */ /* 0x000fe200078e0008 */
[----:B------:R-:W-:Y:S04]  /*46e0*/  @!P0 LDS R4, [R5+0x40] ;  /* 0x0000400005048984 */ /* 0x000fe80000000800 */
[----:B------:R-:W1:Y:S01]  /*46f0*/  LDS R8, [R21+0xc0] ;  /* 0x0000c00015087984 */ /* 0x000e620000000800 */
[----:B0-----:R-:W-:-:S13]  /*4700*/  FSETP.GEU.AND P0, PT, R6, R3, PT ;  /* 0x000000030600720b */ /* 0x001fda0003f0e000 */
[----:B------:R-:W-:Y:S01]  /*4710*/  @!P0 MOV R3, R6 ;  /* 0x0000000600038202 */ /* 0x000fe20000000f00 */
[----:B------:R0:W2:Y:S03]  /*4720*/  @!P0 LDS R4, [R5+0x80] ;  /* 0x0000800005048984 */ /* 0x0000a60000000800 */
[----:B-1----:R-:W-:-:S13]  /*4730*/  FSETP.GEU.AND P0, PT, R8, R3, PT ;  /* 0x000000030800720b */ /* 0x002fda0003f0e000 */
[----:B------:R0:W1:Y:S01]  /*4740*/  @!P0 LDS R4, [R5+0xc0] ;  /* 0x0000c00005048984 */ /* 0x0000620000000800 */
[----:B------:R-:W-:-:S07]  /*4750*/  @!P0 MOV R3, R8 ;  /* 0x0000000800038202 */ /* 0x000fce0000000f00 */
.L_x_23:
[----:B------:R-:W-:Y:S05]  /*4760*/  BRA.U !UP1, `(.L_x_21) ;  /* 0x0000000109387547 */ /* 0x000fea000b800000 */
[----:B------:R-:W-:Y:S01]  /*4770*/  LEA R0, R0, R23, 0x4 ;  /* 0x0000001700007211 */ /* 0x000fe200078e20ff */
[----:B------:R-:W-:-:S04]  /*4780*/  UIADD3 UR6, UPT, UPT, -UR6, URZ, URZ ;  /* 0x000000ff06067290 */ /* 0x000fc8000fffe1ff */
[----:B------:R-:W-:-:S05]  /*4790*/  IMAD.SHL.U32 R0, R0, 0x4, RZ ;  /* 0x0000000400007824 */ /* 0x000fca00078e00ff */
[C---:B0-----:R-:W-:Y:S02]  /*47a0*/  IADD3 R5, PT, PT, R0.reuse, UR4, RZ ;  /* 0x0000000400057c10 */ /* 0x041fe4000fffe0ff */
[----:B------:R-:W-:-:S07]  /*47b0*/  IADD3 R0, PT, PT, R0, UR5, RZ ;  /* 0x0000000500007c10 */ /* 0x000fce000fffe0ff */
.L_x_24:
[----:B------:R0:W5:Y:S01]  /*47c0*/  LDS R6, [R0] ;  /* 0x0000000000067984 */ /* 0x0001620000000800 */
[----:B------:R-:W-:-:S04]  /*47d0*/  UIADD3 UR6, UPT, UPT, UR6, 0x1, URZ ;  /* 0x0000000106067890 */ /* 0x000fc8000fffe0ff */
[----:B------:R-:W-:Y:S01]  /*47e0*/  UISETP.NE.AND UP0, UPT, UR6, URZ, UPT ;  /* 0x000000ff0600728c */ /* 0x000fe2000bf05270 */
[----:B0-----:R-:W-:Y:S02]  /*47f0*/  IADD3 R0, PT, PT, R0, 0x40, RZ ;  /* 0x0000004000007810 */ /* 0x001fe40007ffe0ff */
[----:B-----5:R-:W-:-:S13]  /*4800*/  FSETP.GEU.AND P0, PT, R6, R3, PT ;  /* 0x000000030600720b */ /* 0x020fda0003f0e000 */
[----:B-12-4-:R0:W1:Y:S01]  /*4810*/  @!P0 LDS R4, [R5] ;  /* 0x0000000005048984 */ /* 0x0160620000000800 */
[----:B------:R-:W-:Y:S01]  /*4820*/  @!P0 IMAD.MOV.U32 R3, RZ, RZ, R6 ;  /* 0x000000ffff038224 */ /* 0x000fe200078e0006 */
[----:B0-----:R-:W-:Y:S01]  /*4830*/  IADD3 R5, PT, PT, R5, 0x40, RZ ;  /* 0x0000004005057810 */ /* 0x001fe20007ffe0ff */
[----:B------:R-:W-:Y:S06]  /*4840*/  BRA.U UP0, `(.L_x_24) ;  /* 0xfffffffd00dc7547 */ /* 0x000fec000b83ffff */
.L_x_21:
[----:B------:R-:W-:-:S13]  /*4850*/  ISETP.GE.AND P0, PT, R2, UR10, PT ;  /* 0x0000000a02007c0c */ /* 0x000fda000bf06270 */
[----:B------:R-:W-:Y:S05]  /*4860*/  @P0 EXIT ;  /* 0x000000000000094d */ /* 0x000fea0003800000 */
[----:B------:R-:W-:-:S13]  /*4870*/  ISETP.NE.AND P0, PT, R90, RZ, PT ;  /* 0x000000ff5a00720c */ /* 0x000fda0003f05270 */
[----:B------:R-:W-:Y:S05]  /*4880*/  @P0 BRA `(.L_x_25) ;  /* 0x0000000000980947 */ /* 0x000fea0003800000 */
[----:B------:R-:W-:Y:S01]  /*4890*/  FSETP.GEU.AND P0, PT, R3, RZ, PT ;  /* 0x000000ff0300720b */ /* 0x000fe20003f0e000 */
[----:B------:R-:W-:-:S12]  /*48a0*/  BSSY.RECONVERGENT B0, `(.L_x_26) ;  /* 0x0000013000007945 */ /* 0x000fd80003800200 */
[----:B------:R-:W-:Y:S01]  /*48b0*/  @!P0 FADD R0, -R3, -RZ ;  /* 0x800000ff03008221 */ /* 0x000fe20000000100 */
[----:B------:R-:W-:Y:S06]  /*48c0*/  @!P0 BRA `(.L_x_27) ;  /* 0x0000000000408947 */ /* 0x000fec0003800000 */
[----:B---3--:R-:W3:Y:S01]  /*48d0*/  LDC R7, c[0x0][0x3b0] ;  /* 0x0000ec00ff077b82 */ /* 0x008ee20000000800 */
[----:B------:R-:W-:Y:S01]  /*48e0*/  BSSY.RECONVERGENT B1, `(.L_x_27) ;  /* 0x000000e000017945 */ /* 0x000fe20003800200 */
[----:B---3--:R-:W0:Y:S08]  /*48f0*/  MUFU.RCP R0, R7 ;  /* 0x0000000700007308 */ /* 0x008e300000001000 */
[----:B------:R-:W3:Y:S01]  /*4900*/  FCHK P0, R3, R7 ;  /* 0x0000000703007302 */ /* 0x000ee20000000000 */
[----:B0-----:R-:W-:-:S04]  /*4910*/  FFMA R5, R0, -R7, 1 ;  /* 0x3f80000000057423 */ /* 0x001fc80000000807 */
[----:B------:R-:W-:-:S04]  /*4920*/  FFMA R0, R0, R5, R0 ;  /* 0x0000000500007223 */ /* 0x000fc80000000000 */
[----:B------:R-:W-:-:S04]  /*4930*/  FFMA R6, R0, R3, RZ ;  /* 0x0000000300067223 */ /* 0x000fc800000000ff */
[----:B------:R-:W-:-:S04]  /*4940*/  FFMA R5, R6, -R7, R3 ;  /* 0x8000000706057223 */ /* 0x000fc80000000003 */
[----:B------:R-:W-:Y:S01]  /*4950*/  FFMA R0, R0, R5, R6 ;  /* 0x0000000500007223 */ /* 0x000fe20000000006 */
[----:B---3--:R-:W-:Y:S06]  /*4960*/  @!P0 BRA `(.L_x_28) ;  /* 0x0000000000148947 */ /* 0x008fec0003800000 */
[----:B------:R-:W0:Y:S01]  /*4970*/  LDCU UR4, c[0x0][0x3b0] ;  /* 0x00007600ff0477ac */ /* 0x000e220008000800 */
[----:B------:R-:W-:Y:S01]  /*4980*/  IMAD.MOV.U32 R0, RZ, RZ, R3 ;  /* 0x000000ffff007224 */ /* 0x000fe200078e0003 */
[----:B------:R-:W-:Y:S02]  /*4990*/  MOV R10, 0x49c0 ;  /* 0x000049c0000a7802 */ /* 0x000fe40000000f00 */
[----:B0-----:R-:W-:-:S07]  /*49a0*/  MOV R3, UR4 ;  /* 0x0000000400037c02 */ /* 0x001fce0008000f00 */
[----:B-12-4-:R-:W-:Y:S05]  /*49b0*/  CALL.REL.NOINC `($__internal_1_$__cuda_sm3x_div_rn_noftz_f32_slowpath) ;  /* 0x00000004005c7944 */ /* 0x016fea0003c00000 */
.L_x_28:
[----:B------:R-:W-:Y:S05]  /*49c0*/  BSYNC.RECONVERGENT B1 ;  /* 0x0000000000017941 */ /* 0x000fea0003800200 */
.L_x_27:
[----:B------:R-:W-:Y:S05]  /*49d0*/  BSYNC.RECONVERGENT B0 ;  /* 0x0000000000007941 */ /* 0x000fea0003800200 */
.L_x_26:
[----:B------:R-:W-:Y:S01]  /*49e0*/  IADD3 R3, PT, PT, R0, -0xd000000, RZ ;  /* 0xf300000000037810 */ /* 0x000fe20007ffe0ff */
[----:B0-----:R0:W0:Y:S01]  /*49f0*/  MUFU.RSQ R5, R0 ;  /* 0x0000000000057308 */ /* 0x0010220000001400 */
[----:B------:R-:W-:Y:S02]  /*4a00*/  BSSY.RECONVERGENT B0, `(.L_x_29) ;  /* 0x000000a000007945 */ /* 0x000fe40003800200 */
[----:B------:R-:W-:-:S13]  /*4a10*/  ISETP.GT.U32.AND P0, PT, R3, 0x727fffff, PT ;  /* 0x727fffff0300780c */ /* 0x000fda0003f04070 */
[----:B------:R-:W-:Y:S05]  /*4a20*/  @!P0 BRA `(.L_x_30) ;  /* 0x00000000000c8947 */ /* 0x000fea0003800000 */
[----:B------:R-:W-:-:S07]  /*4a30*/  MOV R9, 0x4a50 ;  /* 0x00004a5000097802 */ /* 0x000fce0000000f00 */
[----:B01234-:R-:W-:Y:S05]  /*4a40*/  CALL.REL.NOINC `($__internal_0_$__cuda_sm20_sqrt_rn_f32_slowpath) ;  /* 0x0000000000e07944 */ /* 0x01ffea0003c00000 */
[----:B------:R-:W-:Y:S05]  /*4a50*/  BRA `(.L_x_31) ;  /* 0x0000000000107947 */ /* 0x000fea0003800000 */
.L_x_30:
[C---:B0-----:R-:W-:Y:S01]  /*4a60*/  FMUL.FTZ R3, R5.reuse, R0 ;  /* 0x0000000005037220 */ /* 0x041fe20000410000 */
[----:B------:R-:W-:-:S03]  /*4a70*/  FMUL.FTZ R5, R5, 0.5 ;  /* 0x3f00000005057820 */ /* 0x000fc60000410000 */
[----:B------:R-:W-:-:S04]  /*4a80*/  FFMA R0, -R3, R3, R0 ;  /* 0x0000000303007223 */ /* 0x000fc80000000100 */
[----:B------:R-:W-:-:S07]  /*4a90*/  FFMA R3, R0, R5, R3 ;  /* 0x0000000500037223 */ /* 0x000fce0000000003 */
.L_x_31:
[----:B------:R-:W-:Y:S05]  /*4aa0*/  BSYNC.RECONVERGENT B0 ;  /* 0x0000000000007941 */ /* 0x000fea0003800200 */
.L_x_29:
[----:B---3--:R-:W0:Y:S02]  /*4ab0*/  LDC.64 R6, c[0x0][0x380] ;  /* 0x0000e000ff067b82 */ /* 0x008e240000000a00 */
[----:B0-----:R-:W-:-:S05]  /*4ac0*/  IMAD.WIDE R6, R2, 0x4, R6 ;  /* 0x0000000402067825 */ /* 0x001fca00078e0206 */
[----:B------:R0:W-:Y:S01]  /*4ad0*/  STG.E desc[UR8][R6.64], R3 ;  /* 0x0000000306007986 */ /* 0x0001e2000c101908 */
[----:B------:R-:W-:Y:S05]  /*4ae0*/  BRA `(.L_x_32) ;  /* 0x0000000000a47947 */ /* 0x000fea0003800000 */
.L_x_25:
[----:B------:R-:W-:Y:S01]  /*4af0*/  FSETP.GEU.AND P0, PT, R3, RZ, PT ;  /* 0x000000ff0300720b */ /* 0x000fe20003f0e000 */
[----:B------:R-:W-:-:S12]  /*4b00*/  BSSY.RECONVERGENT B0, `(.L_x_33) ;  /* 0x0000017000007945 */ /* 0x000fd80003800200 */
[----:B------:R-:W-:Y:S01]  /*4b10*/  @!P0 FADD R0, -R3, -RZ ;  /* 0x800000ff03008221 */ /* 0x000fe20000000100 */
[----:B------:R-:W-:Y:S06]  /*4b20*/  @!P0 BRA `(.L_x_34) ;  /* 0x0000000000508947 */ /* 0x000fec0003800000 */
[----:B------:R-:W5:Y:S01]  /*4b30*/  S2UR UR5, SR_CgaCtaId ;  /* 0x00000000000579c3 */ /* 0x000f620000008800 */
[----:B------:R-:W-:Y:S01]  /*4b40*/  UMOV UR4, 0x400 ;  /* 0x0000040000047882 */ /* 0x000fe20000000000 */
[----:B------:R-:W-:Y:S01]  /*4b50*/  BSSY.RECONVERGENT B1, `(.L_x_34) ;  /* 0x0000011000017945 */ /* 0x000fe20003800200 */
[----:B------:R-:W-:-:S04]  /*4b60*/  UIADD3 UR4, UPT, UPT, UR4, 0x4bc0, URZ ;  /* 0x00004bc004047890 */ /* 0x000fc8000fffe0ff */
[----:B-----5:R-:W-:-:S06]  /*4b70*/  ULEA UR4, UR5, UR4, 0x18 ;  /* 0x0000000405047291 */ /* 0x020fcc000f8ec0ff */
[----:B0-----:R-:W-:-:S05]  /*4b80*/  LEA R5, R23, UR4, 0x2 ;  /* 0x0000000417057c11 */ /* 0x001fca000f8e10ff */
[----:B------:R-:W3:Y:S02]  /*4b90*/  LDS R6, [R5] ;  /* 0x0000000005067984 */ /* 0x000ee40000000800 */
[----:B---3--:R-:W0:Y:S08]  /*4ba0*/  MUFU.RCP R7, R6 ;  /* 0x0000000600077308 */ /* 0x008e300000001000 */
[----:B------:R-:W3:Y:S01]  /*4bb0*/  FCHK P0, R3, R6 ;  /* 0x0000000603007302 */ /* 0x000ee20000000000 */
[----:B0-----:R-:W-:-:S04]  /*4bc0*/  FFMA R0, -R6, R7, 1 ;  /* 0x3f80000006007423 */ /* 0x001fc80000000107 */
[----:B------:R-:W-:-:S04]  /*4bd0*/  FFMA R0, R7, R0, R7 ;  /* 0x0000000007007223 */ /* 0x000fc80000000007 */
[----:B------:R-:W-:-:S04]  /*4be0*/  FFMA R7, R0, R3, RZ ;  /* 0x0000000300077223 */ /* 0x000fc800000000ff */
[----:B------:R-:W-:-:S04]  /*4bf0*/  FFMA R8, -R6, R7, R3 ;  /* 0x0000000706087223 */ /* 0x000fc80000000103 */
[----:B------:R-:W-:Y:S01]  /*4c00*/  FFMA R0, R0, R8, R7 ;  /* 0x0000000800007223 */ /* 0x000fe20000000007 */
[----:B---3--:R-:W-:Y:S06]  /*4c10*/  @!P0 BRA `(.L_x_35) ;  /* 0x0000000000108947 */ /* 0x008fec0003800000 */
[----:B------:R-:W-:Y:S01]  /*4c20*/  IMAD.MOV.U32 R0, RZ, RZ, R3 ;  /* 0x000000ffff007224 */ /* 0x000fe200078e0003 */
[----:B------:R-:W-:Y:S02]  /*4c30*/  MOV R3, R6 ;  /* 0x0000000600037202 */ /* 0x000fe40000000f00 */
[----:B------:R-:W-:-:S07]  /*4c40*/  MOV R10, 0x4c60 ;  /* 0x00004c60000a7802 */ /* 0x000fce0000000f00 */
[----:B-12-4-:R-:W-:Y:S05]  /*4c50*/  CALL.REL.NOINC `($__internal_1_$__cuda_sm3x_div_rn_noftz_f32_slowpath) ;  /* 0x0000000000b47944 */ /* 0x016fea0003c00000 */
.L_x_35:
[----:B------:R-:W-:Y:S05]  /*4c60*/  BSYNC.RECONVERGENT B1 ;  /* 0x0000000000017941 */ /* 0x000fea0003800200 */
.L_x_34:
[----:B------:R-:W-:Y:S05]  /*4c70*/  BSYNC.RECONVERGENT B0 ;  /* 0x0000000000007941 */ /* 0x000fea0003800200 */
.L_x_33:
        /* <DEDUP_REMOVED lines=8> */
.L_x_37:
[C---:B0-----:R-:W-:Y:S01]  /*4d00*/  FMUL.FTZ R3, R5.reuse, R0 ;  /* 0x0000000005037220 */ /* 0x041fe20000410000 */
[----:B------:R-:W-:-:S03]  /*4d10*/  FMUL.FTZ R5, R5, 0.5 ;  /* 0x3f00000005057820 */ /* 0x000fc60000410000 */
[----:B------:R-:W-:-:S04]  /*4d20*/  FFMA R0, -R3, R3, R0 ;  /* 0x0000000303007223 */ /* 0x000fc80000000100 */
[----:B------:R-:W-:-:S07]  /*4d30*/  FFMA R3, R0, R5, R3 ;  /* 0x0000000500037223 */ /* 0x000fce0000000003 */
.L_x_38:
[----:B------:R-:W-:Y:S05]  /*4d40*/  BSYNC.RECONVERGENT B0 ;  /* 0x0000000000007941 */ /* 0x000fea0003800200 */
.L_x_36:
[----:B---3--:R-:W0:Y:S02]  /*4d50*/  LDC.64 R6, c[0x0][0x380] ;  /* 0x0000e000ff067b82 */ /* 0x008e240000000a00 */
[----:B0-----:R-:W-:-:S05]  /*4d60*/  IMAD.WIDE R6, R2, 0x4, R6 ;  /* 0x0000000402067825 */ /* 0x001fca00078e0206 */
[----:B------:R3:W-:Y:S02]  /*4d70*/  STG.E desc[UR8][R6.64], R3 ;  /* 0x0000000306007986 */ /* 0x0007e4000c101908 */
.L_x_32:
[----:B0--3--:R-:W0:Y:S01]  /*4d80*/  LDC.64 R6, c[0x0][0x388] ;  /* 0x0000e200ff067b82 */ /* 0x009e220000000a00 */
[----:B-12-4-:R-:W-:Y:S02]  /*4d90*/  VIADD R5, R4, 0x1 ;  /* 0x0000000104057836 */ /* 0x016fe40000000000 */
[----:B0-----:R-:W-:-:S05]  /*4da0*/  IMAD.WIDE R2, R2, 0x4, R6 ;  /* 0x0000000402027825 */ /* 0x001fca00078e0206 */
[----:B------:R-:W-:Y:S01]  /*4db0*/  STG.E desc[UR8][R2.64], R5 ;  /* 0x0000000502007986 */ /* 0x000fe2000c101908 */
[----:B------:R-:W-:Y:S05]  /*4dc0*/  EXIT ;  /* 0x000000000000794d */ /* 0x000fea0003800000 */
        .weak           $__internal_0_$__cuda_sm20_sqrt_rn_f32_slowpath
        .type           $__internal_0_$__cuda_sm20_sqrt_rn_f32_slowpath,@function
        .size           $__internal_0_$__cuda_sm20_sqrt_rn_f32_slowpath,($__internal_1_$__cuda_sm3x_div_rn_noftz_f32_slowpath - $__internal_0_$__cuda_sm20_sqrt_rn_f32_slowpath)
$__internal_0_$__cuda_sm20_sqrt_rn_f32_slowpath:
[----:B------:R-:W-:-:S13]  /*4dd0*/  LOP3.LUT P0, RZ, R0, 0x7fffffff, RZ, 0xc0, !PT ;  /* 0x7fffffff00ff7812 */ /* 0x000fda000780c0ff */
[----:B------:R-:W-:Y:S01]  /*4de0*/  @!P0 MOV R3, R0 ;  /* 0x0000000000038202 */ /* 0x000fe20000000f00 */
[----:B------:R-:W-:Y:S06]  /*4df0*/  @!P0 BRA `(.L_x_39) ;  /* 0x0000000000408947 */ /* 0x000fec0003800000 */
[----:B------:R-:W-:-:S13]  /*4e00*/  FSETP.GEU.FTZ.AND P0, PT, R0, RZ, PT ;  /* 0x000000ff0000720b */ /* 0x000fda0003f1e000 */
[----:B------:R-:W-:Y:S01]  /*4e10*/  @!P0 MOV R3, 0x7fffffff ;  /* 0x7fffffff00038802 */ /* 0x000fe20000000f00 */
[----:B------:R-:W-:Y:S06]  /*4e20*/  @!P0 BRA `(.L_x_39) ;  /* 0x0000000000348947 */ /* 0x000fec0003800000 */
[----:B------:R-:W-:-:S13]  /*4e30*/  FSETP.GTU.FTZ.AND P0, PT, |R0|, +INF , PT ;  /* 0x7f8000000000780b */ /* 0x000fda0003f1c200 */
[----:B------:R-:W-:Y:S01]  /*4e40*/  @P0 FADD.FTZ R3, R0, 1 ;  /* 0x3f80000000030421 */ /* 0x000fe20000010000 */
[----:B------:R-:W-:Y:S06]  /*4e50*/  @P0 BRA `(.L_x_39) ;  /* 0x0000000000280947 */ /* 0x000fec0003800000 */
[----:B------:R-:W-:-:S13]  /*4e60*/  FSETP.NEU.FTZ.AND P0, PT, |R0|, +INF , PT ;  /* 0x7f8000000000780b */ /* 0x000fda0003f1d200 */
[----:B------:R-:W-:-:S04]  /*4e70*/  @P0 FFMA R5, R0, 1.84467440737095516160e+19, RZ ;  /* 0x5f80000000050823 */ /* 0x000fc800000000ff */
[----:B------:R-:W0:Y:S02]  /*4e80*/  @P0 MUFU.RSQ R6, R5 ;  /* 0x0000000500060308 */ /* 0x000e240000001400 */
[----:B0-----:R-:W-:Y:S01]  /*4e90*/  @P0 FMUL.FTZ R8, R5, R6 ;  /* 0x0000000605080220 */ /* 0x001fe20000410000 */
[----:B------:R-:W-:-:S03]  /*4ea0*/  @P0 FMUL.FTZ R6, R6, 0.5 ;  /* 0x3f00000006060820 */ /* 0x000fc60000410000 */
[----:B------:R-:W-:-:S04]  /*4eb0*/  @P0 FADD.FTZ R3, -R8, -RZ ;  /* 0x800000ff08030221 */ /* 0x000fc80000010100 */
[----:B------:R-:W-:Y:S01]  /*4ec0*/  @P0 FFMA R7, R8, R3, R5 ;  /* 0x0000000308070223 */ /* 0x000fe20000000005 */
[----:B------:R-:W-:-:S03]  /*4ed0*/  @!P0 IMAD.MOV.U32 R3, RZ, RZ, R0 ;  /* 0x000000ffff038224 */ /* 0x000fc600078e0000 */
[----:B------:R-:W-:-:S04]  /*4ee0*/  @P0 FFMA R6, R7, R6, R8 ;  /* 0x0000000607060223 */ /* 0x000fc80000000008 */
[----:B------:R-:W-:-:S07]  /*4ef0*/  @P0 FMUL.FTZ R3, R6, 2.3283064365386962891e-10 ;  /* 0x2f80000006030820 */ /* 0x000fce0000410000 */
.L_x_39:
[----:B------:R-:W-:Y:S01]  /*4f00*/  HFMA2 R7, -RZ, RZ, 0, 0 ;  /* 0x00000000ff077431 */ /* 0x000fe200000001ff */
[----:B------:R-:W-:-:S04]  /*4f10*/  MOV R6, R9 ;  /* 0x0000000900067202 */ /* 0x000fc80000000f00 */
[----:B------:R-:W-:Y:S05]  /*4f20*/  RET.REL.NODEC R6 `(_Z14jrc_cuda_deltaPfPjPKfPKiS4_S4_f) ;  /* 0xffffffb006347950 */ /* 0x000fea0003c3ffff */
        .weak           $__internal_1_$__cuda_sm3x_div_rn_noftz_f32_slowpath
        .type           $__internal_1_$__cuda_sm3x_div_rn_noftz_f32_slowpath,@function
        .size           $__internal_1_$__cuda_sm3x_div_rn_noftz_f32_slowpath,(.L_x_53 - $__internal_1_$__cuda_sm3x_div_rn_noftz_f32_slowpath)
$__internal_1_$__cuda_sm3x_div_rn_noftz_f32_slowpath:
[----:B------:R-:W-:Y:S01]  /*4f30*/  SHF.R.U32.HI R6, RZ, 0x17, R3 ;  /* 0x00000017ff067819 */ /* 0x000fe20000011603 */
[----:B------:R-:W-:Y:S01]  /*4f40*/  BSSY.RECONVERGENT B2, `(.L_x_40) ;  /* 0x0000062000027945 */ /* 0x000fe20003800200 */
[----:B------:R-:W-:Y:S02]  /*4f50*/  SHF.R.U32.HI R5, RZ, 0x17, R0 ;  /* 0x00000017ff057819 */ /* 0x000fe40000011600 */
[----:B------:R-:W-:Y:S02]  /*4f60*/  LOP3.LUT R12, R6, 0xff, RZ, 0xc0, !PT ;  /* 0x000000ff060c7812 */ /* 0x000fe400078ec0ff */
[----:B------:R-:W-:-:S03]  /*4f70*/  LOP3.LUT R8, R5, 0xff, RZ, 0xc0, !PT ;  /* 0x000000ff05087812 */ /* 0x000fc600078ec0ff */
[----:B------:R-:W-:Y:S01]  /*4f80*/  VIADD R7, R12, 0xffffffff ;  /* 0xffffffff0c077836 */ /* 0x000fe20000000000 */
[----:B------:R-:W-:-:S04]  /*4f90*/  IADD3 R6, PT, PT, R8, -0x1, RZ ;  /* 0xffffffff08067810 */ /* 0x000fc80007ffe0ff */
[----:B------:R-:W-:-:S04]  /*4fa0*/  ISETP.GT.U32.AND P0, PT, R7, 0xfd, PT ;  /* 0x000000fd0700780c */ /* 0x000fc80003f04070 */
[----:B------:R-:W-:-:S13]  /*4fb0*/  ISETP.GT.U32.OR P0, PT, R6, 0xfd, P0 ;  /* 0x000000fd0600780c */ /* 0x000fda0000704470 */
[----:B------:R-:W-:Y:S01]  /*4fc0*/  @!P0 MOV R5, RZ ;  /* 0x000000ff00058202 */ /* 0x000fe20000000f00 */
[----:B------:R-:W-:Y:S06]  /*4fd0*/  @!P0 BRA `(.L_x_41) ;  /* 0x00000000005c8947 */ /* 0x000fec0003800000 */
[----:B------:R-:W-:Y:S02]  /*4fe0*/  FSETP.GTU.FTZ.AND P0, PT, |R0|, +INF , PT ;  /* 0x7f8000000000780b */ /* 0x000fe40003f1c200 */
[----:B------:R-:W-:-:S04]  /*4ff0*/  FSETP.GTU.FTZ.AND P1, PT, |R3|, +INF , PT ;  /* 0x7f8000000300780b */ /* 0x000fc80003f3c200 */
[----:B------:R-:W-:-:S13]  /*5000*/  PLOP3.LUT P0, PT, P0, P1, PT, 0xf8, 0x8f ;  /* 0x00000000008f781c */ /* 0x000fda0000703f70 */
[----:B------:R-:W-:Y:S05]  /*5010*/  @P0 BRA `(.L_x_42) ;  /* 0x00000004004c0947 */ /* 0x000fea0003800000 */
[----:B------:R-:W-:-:S13]  /*5020*/  LOP3.LUT P0, RZ, R3, 0x7fffffff, R0, 0xc8, !PT ;  /* 0x7fffffff03ff7812 */ /* 0x000fda000780c800 */
[----:B------:R-:W-:Y:S05]  /*5030*/  @!P0 BRA `(.L_x_43) ;  /* 0x00000004003c8947 */ /* 0x000fea0003800000 */
[C---:B------:R-:W-:Y:S02]  /*5040*/  FSETP.NEU.FTZ.AND P0, PT, |R0|.reuse, +INF , PT ;  /* 0x7f8000000000780b */ /* 0x040fe40003f1d200 */
[----:B------:R-:W-:Y:S02]  /*5050*/  FSETP.NEU.FTZ.AND P2, PT, |R3|, +INF , PT ;  /* 0x7f8000000300780b */ /* 0x000fe40003f5d200 */
[----:B------:R-:W-:-:S11]  /*5060*/  FSETP.NEU.FTZ.AND P1, PT, |R0|, +INF , PT ;  /* 0x7f8000000000780b */ /* 0x000fd60003f3d200 */
[----:B------:R-:W-:Y:S05]  /*5070*/  @!P2 BRA !P0, `(.L_x_43) ;  /* 0x00000004002ca947 */ /* 0x000fea0004000000 */
[----:B------:R-:W-:-:S04]  /*5080*/  LOP3.LUT P0, RZ, R0, 0x7fffffff, RZ, 0xc0, !PT ;  /* 0x7fffffff00ff7812 */ /* 0x000fc8000780c0ff */
[----:B------:R-:W-:-:S13]  /*5090*/  PLOP3.LUT P0, PT, P2, P0, PT, 0x2f, 0xf2 ;  /* 0x0000000000f2781c */ /* 0x000fda0001700577 */
[----:B------:R-:W-:Y:S05]  /*50a0*/  @P0 BRA `(.L_x_44) ;  /* 0x0000000400180947 */ /* 0x000fea0003800000 */
[----:B------:R-:W-:-:S04]  /*50b0*/  LOP3.LUT P0, RZ, R3, 0x7fffffff, RZ, 0xc0, !PT ;  /* 0x7fffffff03ff7812 */ /* 0x000fc8000780c0ff */
[----:B------:R-:W-:-:S13]  /*50c0*/  PLOP3.LUT P0, PT, P1, P0, PT, 0x2f, 0xf2 ;  /* 0x0000000000f2781c */ /* 0x000fda0000f00577 */
[----:B------:R-:W-:Y:S05]  /*50d0*/  @P0 BRA `(.L_x_45) ;  /* 0x0000000400000947 */ /* 0x000fea0003800000 */
[----:B------:R-:W-:Y:S02]  /*50e0*/  ISETP.GE.AND P0, PT, R6, RZ, PT ;  /* 0x000000ff0600720c */ /* 0x000fe40003f06270 */
[----:B------:R-:W-:-:S11]  /*50f0*/  ISETP.GE.AND P1, PT, R7, RZ, PT ;  /* 0x000000ff0700720c */ /* 0x000fd60003f26270 */
[----:B------:R-:W-:Y:S01]  /*5100*/  @P0 IMAD.MOV.U32 R5, RZ, RZ, RZ ;  /* 0x000000ffff050224 */ /* 0x000fe200078e00ff */
[----:B------:R-:W-:Y:S01]  /*5110*/  @!P0 MOV R5, 0xffffffc0 ;  /* 0xffffffc000058802 */ /* 0x000fe20000000f00 */
[----:B------:R-:W-:Y:S01]  /*5120*/  @!P0 FFMA R0, R0, 1.84467440737095516160e+19, RZ ;  /* 0x5f80000000008823 */ /* 0x000fe200000000ff */
[----:B------:R-:W-:Y:S02]  /*5130*/  @!P1 FFMA R3, R3, 1.84467440737095516160e+19, RZ ;  /* 0x5f80000003039823 */ /* 0x000fe400000000ff */
[----:B------:R-:W-:-:S07]  /*5140*/  @!P1 IADD3 R5, PT, PT, R5, 0x40, RZ ;  /* 0x0000004005059810 */ /* 0x000fce0007ffe0ff */
.L_x_41:
[----:B------:R-:W-:Y:S01]  /*5150*/  LEA R6, R12, 0xc0800000, 0x17 ;  /* 0xc08000000c067811 */ /* 0x000fe200078eb8ff */
[----:B------:R-:W-:Y:S04]  /*5160*/  BSSY.RECONVERGENT B3, `(.L_x_46) ;  /* 0x0000036000037945 */ /* 0x000fe80003800200 */
[----:B------:R-:W-:Y:S01]  /*5170*/  IMAD.IADD R6, R3, 0x1, -R6 ;  /* 0x0000000103067824 */ /* 0x000fe200078e0a06 */
[----:B------:R-:W-:-:S03]  /*5180*/  IADD3 R3, PT, PT, R8, -0x7f, RZ ;  /* 0xffffff8108037810 */ /* 0x000fc60007ffe0ff */
[----:B------:R0:W1:Y:S01]  /*5190*/  MUFU.RCP R7, R6 ;  /* 0x0000000600077308 */ /* 0x0000620000001000 */
[----:B------:R-:W-:Y:S01]  /*51a0*/  FADD.FTZ R9, -R6, -RZ ;  /* 0x800000ff06097221 */ /* 0x000fe20000010100 */
[C---:B------:R-:W-:Y:S01]  /*51b0*/  IMAD R0, R3.reuse, -0x800000, R0 ;  /* 0xff80000003007824 */ /* 0x040fe200078e0200 */
[----:B0-----:R-:W-:-:S04]  /*51c0*/  IADD3 R6, PT, PT, R3, 0x7f, -R12 ;  /* 0x0000007f03067810 */ /* 0x001fc80007ffe80c */
[----:B------:R-:W-:Y:S01]  /*51d0*/  IADD3 R6, PT, PT, R6, R5, RZ ;  /* 0x0000000506067210 */ /* 0x000fe20007ffe0ff */
[----:B-1----:R-:W-:-:S04]  /*51e0*/  FFMA R8, R7, R9, 1 ;  /* 0x3f80000007087423 */ /* 0x002fc80000000009 */
[----:B------:R-:W-:-:S04]  /*51f0*/  FFMA R14, R7, R8, R7 ;  /* 0x00000008070e7223 */ /* 0x000fc80000000007 */
[----:B------:R-:W-:-:S04]  /*5200*/  FFMA R7, R0, R14, RZ ;  /* 0x0000000e00077223 */ /* 0x000fc800000000ff */
[----:B------:R-:W-:-:S04]  /*5210*/  FFMA R8, R9, R7, R0 ;  /* 0x0000000709087223 */ /* 0x000fc80000000000 */
[----:B------:R-:W-:-:S04]  /*5220*/  FFMA R11, R14, R8, R7 ;  /* 0x000000080e0b7223 */ /* 0x000fc80000000007 */
[----:B------:R-:W-:-:S04]  /*5230*/  FFMA R8, R9, R11, R0 ;  /* 0x0000000b09087223 */ /* 0x000fc80000000000 */
[----:B------:R-:W-:-:S05]  /*5240*/  FFMA R7, R14, R8, R11 ;  /* 0x000000080e077223 */ /* 0x000fca000000000b */
[----:B------:R-:W-:-:S04]  /*5250*/  SHF.R.U32.HI R0, RZ, 0x17, R7 ;  /* 0x00000017ff007819 */ /* 0x000fc80000011607 */
[----:B------:R-:W-:-:S05]  /*5260*/  LOP3.LUT R0, R0, 0xff, RZ, 0xc0, !PT ;  /* 0x000000ff00007812 */ /* 0x000fca00078ec0ff */
[----:B------:R-:W-:-:S05]  /*5270*/  IMAD.IADD R9, R0, 0x1, R6 ;  /* 0x0000000100097824 */ /* 0x000fca00078e0206 */
[----:B------:R-:W-:-:S04]  /*5280*/  IADD3 R0, PT, PT, R9, -0x1, RZ ;  /* 0xffffffff09007810 */ /* 0x000fc80007ffe0ff */
[----:B------:R-:W-:-:S13]  /*5290*/  ISETP.GE.U32.AND P0, PT, R0, 0xfe, PT ;  /* 0x000000fe0000780c */ /* 0x000fda0003f06070 */
[----:B------:R-:W-:Y:S05]  /*52a0*/  @!P0 BRA `(.L_x_47) ;  /* 0x0000000000808947 */ /* 0x000fea0003800000 */
[----:B------:R-:W-:-:S13]  /*52b0*/  ISETP.GT.AND P0, PT, R9, 0xfe, PT ;  /* 0x000000fe0900780c */ /* 0x000fda0003f04270 */
[----:B------:R-:W-:Y:S05]  /*52c0*/  @P0 BRA `(.L_x_48) ;  /* 0x00000000006c0947 */ /* 0x000fea0003800000 */
[----:B------:R-:W-:-:S13]  /*52d0*/  ISETP.GE.AND P0, PT, R9, 0x1, PT ;  /* 0x000000010900780c */ /* 0x000fda0003f06270 */
[----:B------:R-:W-:Y:S05]  /*52e0*/  @P0 BRA `(.L_x_49) ;  /* 0x0000000000740947 */ /* 0x000fea0003800000 */
[----:B------:R-:W-:Y:S02]  /*52f0*/  ISETP.GE.AND P0, PT, R9, -0x18, PT ;  /* 0xffffffe80900780c */ /* 0x000fe40003f06270 */
[----:B------:R-:W-:-:S11]  /*5300*/  LOP3.LUT R7, R7, 0x80000000, RZ, 0xc0, !PT ;  /* 0x8000000007077812 */ /* 0x000fd600078ec0ff */
[----:B------:R-:W-:Y:S05]  /*5310*/  @!P0 BRA `(.L_x_49) ;  /* 0x0000000000688947 */ /* 0x000fea0003800000 */
[CCC-:B------:R-:W-:Y:S01]  /*5320*/  FFMA.RZ R0, R14.reuse, R8.reuse, R11.reuse ;  /* 0x000000080e007223 */ /* 0x1c0fe2000000c00b */
[C---:B------:R-:W-:Y:S01]  /*5330*/  IADD3 R6, PT, PT, R9.reuse, 0x20, RZ ;  /* 0x0000002009067810 */ /* 0x040fe20007ffe0ff */
[-CC-:B------:R-:W-:Y:S01]  /*5340*/  FFMA.RM R3, R14, R8.reuse, R11.reuse ;  /* 0x000000080e037223 */ /* 0x180fe2000000400b */
[C---:B------:R-:W-:Y:S02]  /*5350*/  ISETP.NE.AND P2, PT, R9.reuse, RZ, PT ;  /* 0x000000ff0900720c */ /* 0x040fe40003f45270 */
[----:B------:R-:W-:Y:S01]  /*5360*/  LOP3.LUT R5, R0, 0x7fffff, RZ, 0xc0, !PT ;  /* 0x007fffff00057812 */ /* 0x000fe200078ec0ff */
[----:B------:R-:W-:Y:S01]  /*5370*/  FFMA.RP R0, R14, R8, R11 ;  /* 0x000000080e007223 */ /* 0x000fe2000000800b */
[----:B------:R-:W-:Y:S01]  /*5380*/  IMAD.MOV R8, RZ, RZ, -R9 ;  /* 0x000000ffff087224 */ /* 0x000fe200078e0a09 */
[----:B------:R-:W-:Y:S02]  /*5390*/  ISETP.NE.AND P1, PT, R9, RZ, PT ;  /* 0x000000ff0900720c */ /* 0x000fe40003f25270 */
[----:B------:R-:W-:-:S02]  /*53a0*/  LOP3.LUT R5, R5, 0x800000, RZ, 0xfc, !PT ;  /* 0x0080000005057812 */ /* 0x000fc400078efcff */
[----:B------:R-:W-:Y:S02]  /*53b0*/  FSETP.NEU.FTZ.AND P0, PT, R0, R3, PT ;  /* 0x000000030000720b */ /* 0x000fe40003f1d000 */
[----:B------:R-:W-:Y:S02]  /*53c0*/  SHF.L.U32 R6, R5, R6, RZ ;  /* 0x0000000605067219 */ /* 0x000fe400000006ff */
[----:B------:R-:W-:Y:S02]  /*53d0*/  SEL R0, R8, RZ, P2 ;  /* 0x000000ff08007207 */ /* 0x000fe40001000000 */
[----:B------:R-:W-:Y:S02]  /*53e0*/  ISETP.NE.AND P1, PT, R6, RZ, P1 ;  /* 0x000000ff0600720c */ /* 0x000fe40000f25270 */
[----:B------:R-:W-:Y:S02]  /*53f0*/  SHF.R.U32.HI R0, RZ, R0, R5 ;  /* 0x00000000ff007219 */ /* 0x000fe40000011605 */
[----:B------:R-:W-:-:S02]  /*5400*/  PLOP3.LUT P0, PT, P0, P1, PT, 0xf8, 0x8f ;  /* 0x00000000008f781c */ /* 0x000fc40000703f70 */
[----:B------:R-:W-:Y:S02]  /*5410*/  SHF.R.U32.HI R6, RZ, 0x1, R0 ;  /* 0x00000001ff067819 */ /* 0x000fe40000011600 */
[----:B------:R-:W-:-:S04]  /*5420*/  SEL R3, RZ, 0x1, !P0 ;  /* 0x00000001ff037807 */ /* 0x000fc80004000000 */
[----:B------:R-:W-:-:S04]  /*5430*/  LOP3.LUT R3, R3, 0x1, R6, 0xf8, !PT ;  /* 0x0000000103037812 */ /* 0x000fc800078ef806 */
[----:B------:R-:W-:-:S04]  /*5440*/  LOP3.LUT R3, R3, R0, RZ, 0xc0, !PT ;  /* 0x0000000003037212 */ /* 0x000fc800078ec0ff */
[----:B------:R-:W-:-:S04]  /*5450*/  IADD3 R6, PT, PT, R6, R3, RZ ;  /* 0x0000000306067210 */ /* 0x000fc80007ffe0ff */
[----:B------:R-:W-:Y:S01]  /*5460*/  LOP3.LUT R7, R6, R7, RZ, 0xfc, !PT ;  /* 0x0000000706077212 */ /* 0x000fe200078efcff */
[----:B------:R-:W-:Y:S06]  /*5470*/  BRA `(.L_x_49) ;  /* 0x0000000000107947 */ /* 0x000fec0003800000 */
.L_x_48:
[----:B------:R-:W-:-:S04]  /*5480*/  LOP3.LUT R7, R7, 0x80000000, RZ, 0xc0, !PT ;  /* 0x8000000007077812 */ /* 0x000fc800078ec0ff */
[----:B------:R-:W-:Y:S01]  /*5490*/  LOP3.LUT R7, R7, 0x7f800000, RZ, 0xfc, !PT ;  /* 0x7f80000007077812 */ /* 0x000fe200078efcff */
[----:B------:R-:W-:Y:S06]  /*54a0*/  BRA `(.L_x_49) ;  /* 0x0000000000047947 */ /* 0x000fec0003800000 */
.L_x_47:
[----:B------:R-:W-:-:S07]  /*54b0*/  LEA R7, R6, R7, 0x17 ;  /* 0x0000000706077211 */ /* 0x000fce00078eb8ff */
.L_x_49:
[----:B------:R-:W-:Y:S05]  /*54c0*/  BSYNC.RECONVERGENT B3 ;  /* 0x0000000000037941 */ /* 0x000fea0003800200 */
.L_x_46:
[----:B------:R-:W-:Y:S05]  /*54d0*/  BRA `(.L_x_50) ;  /* 0x0000000000207947 */ /* 0x000fea0003800000 */
.L_x_45:
[----:B------:R-:W-:-:S04]  /*54e0*/  LOP3.LUT R0, R3, 0x80000000, R0, 0x48, !PT ;  /* 0x8000000003007812 */ /* 0x000fc800078e4800 */
[----:B------:R-:W-:Y:S01]  /*54f0*/  LOP3.LUT R7, R0, 0x7f800000, RZ, 0xfc, !PT ;  /* 0x7f80000000077812 */ /* 0x000fe200078efcff */
[----:B------:R-:W-:Y:S06]  /*5500*/  BRA `(.L_x_50) ;  /* 0x0000000000147947 */ /* 0x000fec0003800000 */
.L_x_44:
[----:B------:R-:W-:Y:S01]  /*5510*/  LOP3.LUT R7, R3, 0x80000000, R0, 0x48, !PT ;  /* 0x8000000003077812 */ /* 0x000fe200078e4800 */
[----:B------:R-:W-:Y:S06]  /*5520*/  BRA `(.L_x_50) ;  /* 0x00000000000c7947 */ /* 0x000fec0003800000 */
.L_x_43:
[----:B------:R-:W0:Y:S01]  /*5530*/  MUFU.RSQ R7, -QNAN ;  /* 0xffc0000000077908 */ /* 0x000e220000001400 */
[----:B------:R-:W-:Y:S05]  /*5540*/  BRA `(.L_x_50) ;  /* 0x0000000000047947 */ /* 0x000fea0003800000 */
.L_x_42:
[----:B------:R-:W-:-:S07]  /*5550*/  FADD.FTZ R7, R0, R3 ;  /* 0x0000000300077221 */ /* 0x000fce0000010000 */
.L_x_50:
[----:B------:R-:W-:Y:S05]  /*5560*/  BSYNC.RECONVERGENT B2 ;  /* 0x0000000000027941 */ /* 0x000fea0003800200 */
.L_x_40:
[----:B0-----:R-:W-:Y:S02]  /*5570*/  IMAD.MOV.U32 R0, RZ, RZ, R7 ;  /* 0x000000ffff007224 */ /* 0x001fe400078e0007 */
[----:B------:R-:W-:Y:S01]  /*5580*/  HFMA2 R7, -RZ, RZ, 0, 0 ;  /* 0x00000000ff077431 */ /* 0x000fe200000001ff */
[----:B------:R-:W-:-:S04]  /*5590*/  MOV R6, R10 ;  /* 0x0000000a00067202 */ /* 0x000fc80000000f00 */
[----:B------:R-:W-:Y:S05]  /*55a0*/  RET.REL.NODEC R6 `(_Z14jrc_cuda_deltaPfPjPKfPKiS4_S4_f) ;  /* 0xffffffa806947950 */ /* 0x000fea0003c3ffff */
.L_x_51:
[----:B------:R-:W-:-:S00]  /*55b0*/  BRA `(.L_x_51) ;  /* 0xfffffffc00fc7947 */ /* 0x000fc0000383ffff */
[----:B------:R-:W-:-:S00]  /*55c0*/  NOP ;  /* 0x0000000000007918 */ /* 0x000fc00000000000 */
        /* <DEDUP_REMOVED lines=11> */
.L_x_53:


//--------------------- .nv.shared._Z14jrc_cuda_deltaPfPjPKfPKiS4_S4_f --------------------------
	.section	.nv.shared._Z14jrc_cuda_deltaPfPjPKfPKiS4_S4_f,"aw",@nobits
	.sectionflags	@""
	.align	4
.nv.shared._Z14jrc_cuda_deltaPfPjPKfPKiS4_S4_f:
	.zero		20480


//--------------------- .nv.shared.reserved.0     --------------------------
	.section	.nv.shared.reserved.0,"aw",@nobits
	.weak		__nv_reservedSMEM_offset_0_alias
	.size		__nv_reservedSMEM_offset_0_alias, 0, 64
	.other		__nv_reservedSMEM_offset_0_alias,@"STO_CUDA_RESERVED_SHARED STV_DEFAULT"
__nv_reservedSMEM_offset_0_alias:
	.zero		0
	.zero		64


//--------------------- .nv.constant0._Z14jrc_cuda_deltaPfPjPKfPKiS4_S4_f --------------------------
	.section	.nv.constant0._Z14jrc_cuda_deltaPfPjPKfPKiS4_S4_f,"a",@progbits
	.sectionflags	@""
	.align	4
.nv.constant0._Z14jrc_cuda_deltaPfPjPKfPKiS4_S4_f:
	.zero		948


//--------------------- SYMBOLS --------------------------

	.type		.nv.reservedSmem.offset0,@object
	.size		.nv.reservedSmem.offset0,0x4
	.type		.nv.reservedSmem.cap,@object
	.size		.nv.reservedSmem.cap,0x4
